# CuTe-DSL kernel — source=fa4 family=fa4_fwd_sm100
# config = {"dtype": "BFloat16", "causal": true, "use_2cta": true, "q_stage": 1, "head_dim": 64}


// ===== COMPILED SASS (sm_100a) =====

	.target	sm_100a

	.elftype	@"ET_EXEC"


//--------------------- .note.nv.tkinfo           --------------------------
	.section	.note.nv.tkinfo,"",@"SHT_NOTE"
	.sectionflags	@"SHF_NOTE_NV_TKINFO"
	.tkinfo
        /*0018*/ 	.word	0x00000081
        /*0030*/ 	.string	""
        /*0030*/ 	.string	"ptxas"
        /*0030*/ 	.string	"Cuda compilation tools, release 12.9, V12.9.83"
        /*0030*/ 	.string	"Build system must define TOOLS_VERSION_EXTENDED"
        /*0030*/ 	.string	"-O 3 -arch sm_100a "



//--------------------- .note.nv.cuver            --------------------------
	.section	.note.nv.cuver,"",@"SHT_NOTE"
	.sectionflags	@"SHF_NOTE_NV_CUVER"
        /*0018*/ 	.short	0x0001
        /*001a*/ 	.short	0x0064
        /*001c*/ 	.short	0x0001
        /*001e*/ 	.short	0x0000
        /*0020*/ 	.short	0x0001
        /*0022*/ 	.short	0x0000


//--------------------- .nv.info                  --------------------------
	.section	.nv.info,"",@"SHT_CUDA_INFO"
	.align	4


	//----- nvinfo : EIATTR_REGCOUNT
	.align		4
        /*0000*/ 	.byte	0x04, 0x2f
        /*0002*/ 	.short	(.L_6 - .L_5)
	.align		4
.L_5:
        /*0004*/ 	.word	index@(kernel_cutlass_kernel_flash_attncuteflash_fwd_sm100FlashAttentionForwardSm100_object_at__tensor0000o6411101213_tensor0000o6411101213_tensor0000o6410111213_tensor0000o6411101213_tensorptrf_0)
        /*0008*/ 	.word	0x00000080


	//----- nvinfo : EIATTR_FRAME_SIZE
	.align		4
.L_6:
        /*000c*/ 	.byte	0x04, 0x11
        /*000e*/ 	.short	(.L_8 - .L_7)
	.align		4
.L_7:
        /*0010*/ 	.word	index@($__internal_2_$__cuda_sm10x_tcgen05_guardrail_trap_unallocated_columns_being_dealloced)
        /*0014*/ 	.word	0x00000000


	//----- nvinfo : EIATTR_FRAME_SIZE
	.align		4
.L_8:
        /*0018*/ 	.byte	0x04, 0x11
        /*001a*/ 	.short	(.L_10 - .L_9)
	.align		4
.L_9:
        /*001c*/ 	.word	index@($__internal_1_$__cuda_sm10x_tcgen05_guardrail_trap_phase_invalid_during_alloc)
        /*0020*/ 	.word	0x00000000


	//----- nvinfo : EIATTR_FRAME_SIZE
	.align		4
.L_10:
        /*0024*/ 	.byte	0x04, 0x11
        /*0026*/ 	.short	(.L_12 - .L_11)
	.align		4
.L_11:
        /*0028*/ 	.word	index@($__internal_0_$__cuda_sm10x_tcgen05_guardrail_trap_col_being_dealloced_not_returned_by_alloc)
        /*002c*/ 	.word	0x00000000


	//----- nvinfo : EIATTR_FRAME_SIZE
	.align		4
.L_12:
        /*0030*/ 	.byte	0x04, 0x11
        /*0032*/ 	.short	(.L_14 - .L_13)
	.align		4
.L_13:
        /*0034*/ 	.word	index@(kernel_cutlass_kernel_flash_attncuteflash_fwd_sm100FlashAttentionForwardSm100_object_at__tensor0000o6411101213_tensor0000o6411101213_tensor0000o6410111213_tensor0000o6411101213_tensorptrf_0)
        /*0038*/ 	.word	0x00000000


	//----- nvinfo : EIATTR_MIN_STACK_SIZE
	.align		4
.L_14:
        /*003c*/ 	.byte	0x04, 0x12
        /*003e*/ 	.short	(.L_16 - .L_15)
	.align		4
.L_15:
        /*0040*/ 	.word	index@(kernel_cutlass_kernel_flash_attncuteflash_fwd_sm100FlashAttentionForwardSm100_object_at__tensor0000o6411101213_tensor0000o6411101213_tensor0000o6410111213_tensor0000o6411101213_tensorptrf_0)
        /*0044*/ 	.word	0x00000000
.L_16:


//--------------------- .nv.info.kernel_cutlass_kernel_flash_attncuteflash_fwd_sm100FlashAttentionForwardSm100_object_at__tensor0000o6411101213_tensor0000o6411101213_tensor0000o6410111213_tensor0000o6411101213_tensorptrf_0 --------------------------
	.section	.nv.info.kernel_cutlass_kernel_flash_attncuteflash_fwd_sm100FlashAttentionForwardSm100_object_at__tensor0000o6411101213_tensor0000o6411101213_tensor0000o6410111213_tensor0000o6411101213_tensorptrf_0,"",@"SHT_CUDA_INFO"
	.sectionflags	@""
	.align	4


	//----- nvinfo : EIATTR_CUDA_API_VERSION
	.align		4
        /*0000*/ 	.byte	0x04, 0x37
        /*0002*/ 	.short	(.L_18 - .L_17)
.L_17:
        /*0004*/ 	.word	0x00000081


	//----- nvinfo : EIATTR_KPARAM_INFO
	.align		4
.L_18:
        /*0008*/ 	.byte	0x04, 0x17
        /*000a*/ 	.short	(.L_20 - .L_19)
.L_19:
        /*000c*/ 	.word	0x00000000
        /*0010*/ 	.short	0x0018
        /*0012*/ 	.short	0x02e4
        /*0014*/ 	.byte	0x00, 0xf0, 0x11, 0x00


	//----- nvinfo : EIATTR_KPARAM_INFO
	.align		4
.L_20:
        /*0018*/ 	.byte	0x04, 0x17
        /*001a*/ 	.short	(.L_22 - .L_21)
.L_21:
        /*001c*/ 	.word	0x00000000
        /*0020*/ 	.short	0x0017
        /*0022*/ 	.short	0x02d8
        /*0024*/ 	.byte	0x00, 0xf0, 0x31, 0x00


	//----- nvinfo : EIATTR_KPARAM_INFO
	.align		4
.L_22:
        /*0028*/ 	.byte	0x04, 0x17
        /*002a*/ 	.short	(.L_24 - .L_23)
.L_23:
        /*002c*/ 	.word	0x00000000
        /*0030*/ 	.short	0x0016
        /*0032*/ 	.short	0x02d4
        /*0034*/ 	.byte	0x00, 0xf0, 0x11, 0x00


	//----- nvinfo : EIATTR_KPARAM_INFO
	.align		4
.L_24:
        /*0038*/ 	.byte	0x04, 0x17
        /*003a*/ 	.short	(.L_26 - .L_25)
.L_25:
        /*003c*/ 	.word	0x00000000
        /*0040*/ 	.short	0x0015
        /*0042*/ 	.short	0x02c8
        /*0044*/ 	.byte	0x00, 0xf0, 0x31, 0x00


	//----- nvinfo : EIATTR_KPARAM_INFO
	.align		4
.L_26:
        /*0048*/ 	.byte	0x04, 0x17
        /*004a*/ 	.short	(.L_28 - .L_27)
.L_27:
        /*004c*/ 	.word	0x00000000
        /*0050*/ 	.short	0x0014
        /*0052*/ 	.short	0x02bc
        /*0054*/ 	.byte	0x00, 0xf0, 0x31, 0x00


	//----- nvinfo : EIATTR_KPARAM_INFO
	.align		4
.L_28:
        /*0058*/ 	.byte	0x04, 0x17
        /*005a*/ 	.short	(.L_30 - .L_29)
.L_29:
        /*005c*/ 	.word	0x00000000
        /*0060*/ 	.short	0x0013
        /*0062*/ 	.short	0x02b0
        /*0064*/ 	.byte	0x00, 0xf0, 0x31, 0x00


	//----- nvinfo : EIATTR_KPARAM_INFO
	.align		4
.L_30:
        /*0068*/ 	.byte	0x04, 0x17
        /*006a*/ 	.short	(.L_32 - .L_31)
.L_31:
        /*006c*/ 	.word	0x00000000
        /*0070*/ 	.short	0x0012
        /*0072*/ 	.short	0x02a4
        /*0074*/ 	.byte	0x00, 0xf0, 0x31, 0x00


	//----- nvinfo : EIATTR_KPARAM_INFO
	.align		4
.L_32:
        /*0078*/ 	.byte	0x04, 0x17
        /*007a*/ 	.short	(.L_34 - .L_33)
.L_33:
        /*007c*/ 	.word	0x00000000
        /*0080*/ 	.short	0x0011
        /*0082*/ 	.short	0x02a0
        /*0084*/ 	.byte	0x00, 0xf0, 0x11, 0x00


	//----- nvinfo : EIATTR_KPARAM_INFO
	.align		4
.L_34:
        /*0088*/ 	.byte	0x04, 0x17
        /*008a*/ 	.short	(.L_36 - .L_35)
.L_35:
        /*008c*/ 	.word	0x00000000
        /*0090*/ 	.short	0x0010
        /*0092*/ 	.short	0x029c
        /*0094*/ 	.byte	0x00, 0xf0, 0x11, 0x00


	//----- nvinfo : EIATTR_KPARAM_INFO
	.align		4
.L_36:
        /*0098*/ 	.byte	0x04, 0x17
        /*009a*/ 	.short	(.L_38 - .L_37)
.L_37:
        /*009c*/ 	.word	0x00000000
        /*00a0*/ 	.short	0x000f
        /*00a2*/ 	.short	0x0298
        /*00a4*/ 	.byte	0x00, 0xf0, 0x11, 0x00


	//----- nvinfo : EIATTR_KPARAM_INFO
	.align		4
.L_38:
        /*00a8*/ 	.byte	0x04, 0x17
        /*00aa*/ 	.short	(.L_40 - .L_39)
.L_39:
        /*00ac*/ 	.word	0x00000000
        /*00b0*/ 	.short	0x000e
        /*00b2*/ 	.short	0x0294
        /*00b4*/ 	.byte	0x00, 0xf0, 0x11, 0x00


	//----- nvinfo : EIATTR_KPARAM_INFO
	.align		4
.L_40:
        /*00b8*/ 	.byte	0x04, 0x17
        /*00ba*/ 	.short	(.L_42 - .L_41)
.L_41:
        /*00bc*/ 	.word	0x00000000
        /*00c0*/ 	.short	0x000d
        /*00c2*/ 	.short	0x0290
        /*00c4*/ 	.byte	0x00, 0xf0, 0x11, 0x00


	//----- nvinfo : EIATTR_KPARAM_INFO
	.align		4
.L_42:
        /*00c8*/ 	.byte	0x04, 0x17
        /*00ca*/ 	.short	(.L_44 - .L_43)
.L_43:
        /*00cc*/ 	.word	0x00000000
        /*00d0*/ 	.short	0x000c
        /*00d2*/ 	.short	0x028c
        /*00d4*/ 	.byte	0x00, 0xf0, 0x11, 0x00


	//----- nvinfo : EIATTR_KPARAM_INFO
	.align		4
.L_44:
        /*00d8*/ 	.byte	0x04, 0x17
        /*00da*/ 	.short	(.L_46 - .L_45)
.L_45:
        /*00dc*/ 	.word	0x00000000
        /*00e0*/ 	.short	0x000b
        /*00e2*/ 	.short	0x0287
        /*00e4*/ 	.byte	0x00, 0xf0, 0x0d, 0x00


	//----- nvinfo : EIATTR_KPARAM_INFO
	.align		4
.L_46:
        /*00e8*/ 	.byte	0x04, 0x17
        /*00ea*/ 	.short	(.L_48 - .L_47)
.L_47:
        /*00ec*/ 	.word	0x00000000
        /*00f0*/ 	.short	0x000a
        /*00f2*/ 	.short	0x0284
        /*00f4*/ 	.byte	0x00, 0xf0, 0x0d, 0x00


	//----- nvinfo : EIATTR_KPARAM_INFO
	.align		4
.L_48:
        /*00f8*/ 	.byte	0x04, 0x17
        /*00fa*/ 	.short	(.L_50 - .L_49)
.L_49:
        /*00fc*/ 	.word	0x00000000
        /*0100*/ 	.short	0x0009
        /*0102*/ 	.short	0x0280
        /*0104*/ 	.byte	0x00, 0xf0, 0x11, 0x00


	//----- nvinfo : EIATTR_KPARAM_INFO
	.align		4
.L_50:
        /*0108*/ 	.byte	0x04, 0x17
        /*010a*/ 	.short	(.L_52 - .L_51)
.L_51:
        /*010c*/ 	.word	0x00000000
        /*0110*/ 	.short	0x0008
        /*0112*/ 	.short	0x0200
        /*0114*/ 	.byte	0x00, 0xf0, 0x01, 0x02


	//----- nvinfo : EIATTR_KPARAM_INFO
	.align		4
.L_52:
        /*0118*/ 	.byte	0x04, 0x17
        /*011a*/ 	.short	(.L_54 - .L_53)
.L_53:
        /*011c*/ 	.word	0x00000000
        /*0120*/ 	.short	0x0007
        /*0122*/ 	.short	0x0180
        /*0124*/ 	.byte	0x00, 0xf0, 0x01, 0x02


	//----- nvinfo : EIATTR_KPARAM_INFO
	.align		4
.L_54:
        /*0128*/ 	.byte	0x04, 0x17
        /*012a*/ 	.short	(.L_56 - .L_55)
.L_55:
        /*012c*/ 	.word	0x00000000
        /*0130*/ 	.short	0x0006
        /*0132*/ 	.short	0x0100
        /*0134*/ 	.byte	0x00, 0xf0, 0x01, 0x02


	//----- nvinfo : EIATTR_KPARAM_INFO
	.align		4
.L_56:
        /*0138*/ 	.byte	0x04, 0x17
        /*013a*/ 	.short	(.L_58 - .L_57)
.L_57:
        /*013c*/ 	.word	0x00000000
        /*0140*/ 	.short	0x0005
        /*0142*/ 	.short	0x0080
        /*0144*/ 	.byte	0x00, 0xf0, 0x01, 0x02


	//----- nvinfo : EIATTR_KPARAM_INFO
	.align		4
.L_58:
        /*0148*/ 	.byte	0x04, 0x17
        /*014a*/ 	.short	(.L_60 - .L_59)
.L_59:
        /*014c*/ 	.word	0x00000000
        /*0150*/ 	.short	0x0004
        /*0152*/ 	.short	0x0030
        /*0154*/ 	.byte	0x00, 0xf0, 0xa1, 0x00


	//----- nvinfo : EIATTR_KPARAM_INFO
	.align		4
.L_60:
        /*0158*/ 	.byte	0x04, 0x17
        /*015a*/ 	.short	(.L_62 - .L_61)
.L_61:
        /*015c*/ 	.word	0x00000000
        /*0160*/ 	.short	0x0003
        /*0162*/ 	.short	0x0024
        /*0164*/ 	.byte	0x00, 0xf0, 0x31, 0x00


	//----- nvinfo : EIATTR_KPARAM_INFO
	.align		4
.L_62:
        /*0168*/ 	.byte	0x04, 0x17
        /*016a*/ 	.short	(.L_64 - .L_63)
.L_63:
        /*016c*/ 	.word	0x00000000
        /*0170*/ 	.short	0x0002
        /*0172*/ 	.short	0x0018
        /*0174*/ 	.byte	0x00, 0xf0, 0x31, 0x00


	//----- nvinfo : EIATTR_KPARAM_INFO
	.align		4
.L_64:
        /*0178*/ 	.byte	0x04, 0x17
        /*017a*/ 	.short	(.L_66 - .L_65)
.L_65:
        /*017c*/ 	.word	0x00000000
        /*0180*/ 	.short	0x0001
        /*0182*/ 	.short	0x000c
        /*0184*/ 	.byte	0x00, 0xf0, 0x31, 0x00


	//----- nvinfo : EIATTR_KPARAM_INFO
	.align		4
.L_66:
        /*0188*/ 	.byte	0x04, 0x17
        /*018a*/ 	.short	(.L_68 - .L_67)
.L_67:
        /*018c*/ 	.word	0x00000000
        /*0190*/ 	.short	0x0000
        /*0192*/ 	.short	0x0000
        /*0194*/ 	.byte	0x00, 0xf0, 0x31, 0x00


	//----- nvinfo : EIATTR_AT_ENTRY_FRAGMENTS
	.align		4
.L_68:
        /*0198*/ 	.byte	0x04, 0x4f
        /*019a*/ 	.short	(.L_70 - .L_69)


	//   ....[0]....
.L_69:
        /*019c*/ 	.word	0x00000004


	//   ....[1]....
        /*01a0*/ 	.word	0x00000005


	//----- nvinfo : EIATTR_RESERVED_SMEM_USED
	.align		4
.L_70:
        /*01a4*/ 	.byte	0x01, 0x41
	.zero		2


	//----- nvinfo : EIATTR_SPARSE_MMA_MASK
	.align		4
        /*01a8*/ 	.byte	0x03, 0x50
        /*01aa*/ 	.short	0x0000


	//----- nvinfo : EIATTR_TCGEN05_2CTA_USED
	.align		4
        /*01ac*/ 	.byte	0x01, 0x52
	.zero		2


	//----- nvinfo : EIATTR_MAXREG_COUNT
	.align		4
        /*01b0*/ 	.byte	0x03, 0x1b
        /*01b2*/ 	.short	0x0080


	//----- nvinfo : EIATTR_NUM_BARRIERS
	.align		4
        /*01b4*/ 	.byte	0x02, 0x4c
        /*01b6*/ 	.byte	0x10
	.zero		1


	//----- nvinfo : EIATTR_INT_WARP_WIDE_INSTR_OFFSETS
	.align		4
        /*01b8*/ 	.byte	0x04, 0x31
        /*01ba*/ 	.short	(.L_72 - .L_71)


	//   ....[0]....
.L_71:
        /*01bc*/ 	.word	0x000041b0


	//   ....[1]....
        /*01c0*/ 	.word	0x000041e0


	//----- nvinfo : EIATTR_COOP_GROUP_MASK_REGIDS
	.align		4
.L_72:
        /*01c4*/ 	.byte	0x04, 0x29
        /*01c6*/ 	.short	(.L_74 - .L_73)


	//   ....[0]....
.L_73:
        /*01c8*/ 	.word	0xffffffff


	//   ....[1]....
        /*01cc*/ 	.word	0xffffffff


	//   ....[2]....
        /*01d0*/ 	.word	0xffffffff


	//   ....[3]....
        /*01d4*/ 	.word	0xffffffff


	//   ....[4]....
        /*01d8*/ 	.word	0xffffffff


	//   ....[5]....
        /*01dc*/ 	.word	0xffffffff


	//   ....[6]....
        /*01e0*/ 	.word	0xffffffff


	//   ....[7]....
        /*01e4*/ 	.word	0xffffffff


	//   ....[8]....
        /*01e8*/ 	.word	0xffffffff


	//   ....[9]....
        /*01ec*/ 	.word	0xffffffff


	//----- nvinfo : EIATTR_COOP_GROUP_INSTR_OFFSETS
	.align		4
.L_74:
        /*01f0*/ 	.byte	0x04, 0x28
        /*01f2*/ 	.short	(.L_76 - .L_75)


	//   ....[0]....
.L_75:
        /*01f4*/ 	.word	0x00000a20


	//   ....[1]....
        /*01f8*/ 	.word	0x00002170


	//   ....[2]....
        /*01fc*/ 	.word	0x000027d0


	//   ....[3]....
        /*0200*/ 	.word	0x00002950


	//   ....[4]....
        /*0204*/ 	.word	0x00004040


	//   ....[5]....
        /*0208*/ 	.word	0x00004290


	//   ....[6]....
        /*020c*/ 	.word	0x000073a0


	//   ....[7]....
        /*0210*/ 	.word	0x00009760


	//   ....[8]....
        /*0214*/ 	.word	0x0000b850


	//   ....[9]....
        /*0218*/ 	.word	0x0000c720


	//----- nvinfo : EIATTR_REG_RECONFIG
	.align		4
.L_76:
        /*021c*/ 	.byte	0x01, 0x54
	.zero		2


	//----- nvinfo : EIATTR_VRC_CTA_INIT_COUNT
	.align		4
        /*0220*/ 	.byte	0x02, 0x4a
        /*0222*/ 	.byte	0x80
	.zero		1


	//----- nvinfo : EIATTR_MBARRIER_INSTR_OFFSETS
	.align		4
        /*0224*/ 	.byte	0x04, 0x39
        /*0226*/ 	.short	(.L_78 - .L_77)


	//   ....[0]....
.L_77:
        /*0228*/ 	.word	0x00000380
        /*022c*/ 	.word	0x000000ff
        /*0230*/ 	.word	0x00000200
        /*0234*/ 	.short	0x0100
        /*0236*/ 	.byte	0x06
	.zero		1


	//   ....[1]....
        /*0238*/ 	.word	0x000003c0
        /*023c*/ 	.word	0x000000ff
        /*0240*/ 	.word	0x00000000
        /*0244*/ 	.short	0x0100
        /*0246*/ 	.byte	0x0e
	.zero		1


	//   ....[2]....
        /*0248*/ 	.word	0x000003d0
        /*024c*/ 	.word	0x000000ff
        /*0250*/ 	.word	0x00000008
        /*0254*/ 	.short	0x0100
        /*0256*/ 	.byte	0x0e
	.zero		1


	//   ....[3]....
        /*0258*/ 	.word	0x000004a0
        /*025c*/ 	.word	0x000000ff
        /*0260*/ 	.word	0x00000010
        /*0264*/ 	.short	0x0100
        /*0266*/ 	.byte	0x04
	.zero		1


	//   ....[4]....
        /*0268*/ 	.word	0x000004b0
        /*026c*/ 	.word	0x000000ff
        /*0270*/ 	.word	0x00000018
        /*0274*/ 	.short	0x0100
        /*0276*/ 	.byte	0x04
	.zero		1


	//   ....[5]....
        /*0278*/ 	.word	0x000004c0
        /*027c*/ 	.word	0x000000ff
        /*0280*/ 	.word	0x00000020
        /*0284*/ 	.short	0x0100
        /*0286*/ 	.byte	0x04
	.zero		1


	//   ....[6]....
        /*0288*/ 	.word	0x000004d0
        /*028c*/ 	.word	0x000000ff
        /*0290*/ 	.word	0x00000028
        /*0294*/ 	.short	0x0100
        /*0296*/ 	.byte	0x04
	.zero		1


	//   ....[7]....
        /*0298*/ 	.word	0x000004e0
        /*029c*/ 	.word	0x000000ff
        /*02a0*/ 	.word	0x00000030
        /*02a4*/ 	.short	0x0100
        /*02a6*/ 	.byte	0x04
	.zero		1


	//   ....[8]....
        /*02a8*/ 	.word	0x000004f0
        /*02ac*/ 	.word	0x000000ff
        /*02b0*/ 	.word	0x00000038
        /*02b4*/ 	.short	0x0100
        /*02b6*/ 	.byte	0x04
	.zero		1


	//   ....[9]....
        /*02b8*/ 	.word	0x00000500
        /*02bc*/ 	.word	0x000000ff
        /*02c0*/ 	.word	0x00000040
        /*02c4*/ 	.short	0x0100
        /*02c6*/ 	.byte	0x04
	.zero		1


	//   ....[10]....
        /*02c8*/ 	.word	0x00000510
        /*02cc*/ 	.word	0x000000ff
        /*02d0*/ 	.word	0x00000048
        /*02d4*/ 	.short	0x0100
        /*02d6*/ 	.byte	0x04
	.zero		1


	//   ....[11]....
        /*02d8*/ 	.word	0x00000520
        /*02dc*/ 	.word	0x000000ff
        /*02e0*/ 	.word	0x00000050
        /*02e4*/ 	.short	0x0100
        /*02e6*/ 	.byte	0x04
	.zero		1


	//   ....[12]....
        /*02e8*/ 	.word	0x00000530
        /*02ec*/ 	.word	0x000000ff
        /*02f0*/ 	.word	0x00000058
        /*02f4*/ 	.short	0x0100
        /*02f6*/ 	.byte	0x04
	.zero		1


	//   ....[13]....
        /*02f8*/ 	.word	0x00000540
        /*02fc*/ 	.word	0x000000ff
        /*0300*/ 	.word	0x00000060
        /*0304*/ 	.short	0x0100
        /*0306*/ 	.byte	0x04
	.zero		1


	//   ....[14]....
        /*0308*/ 	.word	0x00000550
        /*030c*/ 	.word	0x000000ff
        /*0310*/ 	.word	0x00000068
        /*0314*/ 	.short	0x0100
        /*0316*/ 	.byte	0x04
	.zero		1


	//   ....[15]....
        /*0318*/ 	.word	0x00000560
        /*031c*/ 	.word	0x000000ff
        /*0320*/ 	.word	0x00000070
        /*0324*/ 	.short	0x0100
        /*0326*/ 	.byte	0x04
	.zero		1


	//   ....[16]....
        /*0328*/ 	.word	0x00000570
        /*032c*/ 	.word	0x000000ff
        /*0330*/ 	.word	0x00000078
        /*0334*/ 	.short	0x0100
        /*0336*/ 	.byte	0x04
	.zero		1


	//   ....[17]....
        /*0338*/ 	.word	0x00000580
        /*033c*/ 	.word	0x000000ff
        /*0340*/ 	.word	0x00000080
        /*0344*/ 	.short	0x0100
        /*0346*/ 	.byte	0x04
	.zero		1


	//   ....[18]....
        /*0348*/ 	.word	0x00000590
        /*034c*/ 	.word	0x000000ff
        /*0350*/ 	.word	0x00000088
        /*0354*/ 	.short	0x0100
        /*0356*/ 	.byte	0x04
	.zero		1


	//   ....[19]....
        /*0358*/ 	.word	0x000005a0
        /*035c*/ 	.word	0x000000ff
        /*0360*/ 	.word	0x00000090
        /*0364*/ 	.short	0x0100
        /*0366*/ 	.byte	0x04
	.zero		1


	//   ....[20]....
        /*0368*/ 	.word	0x000005b0
        /*036c*/ 	.word	0x000000ff
        /*0370*/ 	.word	0x00000098
        /*0374*/ 	.short	0x0100
        /*0376*/ 	.byte	0x04
	.zero		1


	//   ....[21]....
        /*0378*/ 	.word	0x000005c0
        /*037c*/ 	.word	0x000000ff
        /*0380*/ 	.word	0x000000a0
        /*0384*/ 	.short	0x0100
        /*0386*/ 	.byte	0x04
	.zero		1


	//   ....[22]....
        /*0388*/ 	.word	0x000005d0
        /*038c*/ 	.word	0x000000ff
        /*0390*/ 	.word	0x000000a8
        /*0394*/ 	.short	0x0100
        /*0396*/ 	.byte	0x04
	.zero		1


	//   ....[23]....
        /*0398*/ 	.word	0x000005e0
        /*039c*/ 	.word	0x000000ff
        /*03a0*/ 	.word	0x000000b0
        /*03a4*/ 	.short	0x0100
        /*03a6*/ 	.byte	0x04
	.zero		1


	//   ....[24]....
        /*03a8*/ 	.word	0x000005f0
        /*03ac*/ 	.word	0x000000ff
        /*03b0*/ 	.word	0x000000b8
        /*03b4*/ 	.short	0x0100
        /*03b6*/ 	.byte	0x04
	.zero		1


	//   ....[25]....
        /*03b8*/ 	.word	0x00000600
        /*03bc*/ 	.word	0x000000ff
        /*03c0*/ 	.word	0x000000c0
        /*03c4*/ 	.short	0x0100
        /*03c6*/ 	.byte	0x04
	.zero		1


	//   ....[26]....
        /*03c8*/ 	.word	0x00000610
        /*03cc*/ 	.word	0x000000ff
        /*03d0*/ 	.word	0x000000c8
        /*03d4*/ 	.short	0x0100
        /*03d6*/ 	.byte	0x04
	.zero		1


	//   ....[27]....
        /*03d8*/ 	.word	0x00000620
        /*03dc*/ 	.word	0x000000ff
        /*03e0*/ 	.word	0x000000d0
        /*03e4*/ 	.short	0x0100
        /*03e6*/ 	.byte	0x04
	.zero		1


	//   ....[28]....
        /*03e8*/ 	.word	0x00000630
        /*03ec*/ 	.word	0x000000ff
        /*03f0*/ 	.word	0x000000d8
        /*03f4*/ 	.short	0x0100
        /*03f6*/ 	.byte	0x04
	.zero		1


	//   ....[29]....
        /*03f8*/ 	.word	0x00000640
        /*03fc*/ 	.word	0x000000ff
        /*0400*/ 	.word	0x000000e0
        /*0404*/ 	.short	0x0100
        /*0406*/ 	.byte	0x04
	.zero		1


	//   ....[30]....
        /*0408*/ 	.word	0x00000650
        /*040c*/ 	.word	0x000000ff
        /*0410*/ 	.word	0x000000e8
        /*0414*/ 	.short	0x0100
        /*0416*/ 	.byte	0x04
	.zero		1


	//   ....[31]....
        /*0418*/ 	.word	0x00000660
        /*041c*/ 	.word	0x000000ff
        /*0420*/ 	.word	0x000000f0
        /*0424*/ 	.short	0x0100
        /*0426*/ 	.byte	0x04
	.zero		1


	//   ....[32]....
        /*0428*/ 	.word	0x00000670
        /*042c*/ 	.word	0x000000ff
        /*0430*/ 	.word	0x000000f8
        /*0434*/ 	.short	0x0100
        /*0436*/ 	.byte	0x04
	.zero		1


	//   ....[33]....
        /*0438*/ 	.word	0x00000680
        /*043c*/ 	.word	0x000000ff
        /*0440*/ 	.word	0x00000100
        /*0444*/ 	.short	0x0100
        /*0446*/ 	.byte	0x04
	.zero		1


	//   ....[34]....
        /*0448*/ 	.word	0x00000690
        /*044c*/ 	.word	0x000000ff
        /*0450*/ 	.word	0x00000108
        /*0454*/ 	.short	0x0100
        /*0456*/ 	.byte	0x04
	.zero		1


	//   ....[35]....
        /*0458*/ 	.word	0x000006a0
        /*045c*/ 	.word	0x000000ff
        /*0460*/ 	.word	0x00000110
        /*0464*/ 	.short	0x0100
        /*0466*/ 	.byte	0x04
	.zero		1


	//   ....[36]....
        /*0468*/ 	.word	0x000006b0
        /*046c*/ 	.word	0x000000ff
        /*0470*/ 	.word	0x00000118
        /*0474*/ 	.short	0x0100
        /*0476*/ 	.byte	0x04
	.zero		1


	//   ....[37]....
        /*0478*/ 	.word	0x000006c0
        /*047c*/ 	.word	0x000000ff
        /*0480*/ 	.word	0x00000120
        /*0484*/ 	.short	0x0100
        /*0486*/ 	.byte	0x04
	.zero		1


	//   ....[38]....
        /*0488*/ 	.word	0x000006d0
        /*048c*/ 	.word	0x000000ff
        /*0490*/ 	.word	0x00000128
        /*0494*/ 	.short	0x0100
        /*0496*/ 	.byte	0x04
	.zero		1


	//   ....[39]....
        /*0498*/ 	.word	0x000006e0
        /*049c*/ 	.word	0x000000ff
        /*04a0*/ 	.word	0x00000130
        /*04a4*/ 	.short	0x0100
        /*04a6*/ 	.byte	0x04
	.zero		1


	//   ....[40]....
        /*04a8*/ 	.word	0x000006f0
        /*04ac*/ 	.word	0x000000ff
        /*04b0*/ 	.word	0x00000138
        /*04b4*/ 	.short	0x0100
        /*04b6*/ 	.byte	0x04
	.zero		1


	//   ....[41]....
        /*04b8*/ 	.word	0x00000700
        /*04bc*/ 	.word	0x000000ff
        /*04c0*/ 	.word	0x00000140
        /*04c4*/ 	.short	0x0100
        /*04c6*/ 	.byte	0x04
	.zero		1


	//   ....[42]....
        /*04c8*/ 	.word	0x00000710
        /*04cc*/ 	.word	0x000000ff
        /*04d0*/ 	.word	0x00000148
        /*04d4*/ 	.short	0x0100
        /*04d6*/ 	.byte	0x04
	.zero		1


	//   ....[43]....
        /*04d8*/ 	.word	0x00000720
        /*04dc*/ 	.word	0x000000ff
        /*04e0*/ 	.word	0x00000150
        /*04e4*/ 	.short	0x0100
        /*04e6*/ 	.byte	0x04
	.zero		1


	//   ....[44]....
        /*04e8*/ 	.word	0x00000730
        /*04ec*/ 	.word	0x000000ff
        /*04f0*/ 	.word	0x00000158
        /*04f4*/ 	.short	0x0100
        /*04f6*/ 	.byte	0x04
	.zero		1


	//   ....[45]....
        /*04f8*/ 	.word	0x00000740
        /*04fc*/ 	.word	0x000000ff
        /*0500*/ 	.word	0x00000160
        /*0504*/ 	.short	0x0100
        /*0506*/ 	.byte	0x04
	.zero		1


	//   ....[46]....
        /*0508*/ 	.word	0x00000750
        /*050c*/ 	.word	0x000000ff
        /*0510*/ 	.word	0x00000168
        /*0514*/ 	.short	0x0100
        /*0516*/ 	.byte	0x04
	.zero		1


	//   ....[47]....
        /*0518*/ 	.word	0x00000760
        /*051c*/ 	.word	0x000000ff
        /*0520*/ 	.word	0x00000170
        /*0524*/ 	.short	0x0100
        /*0526*/ 	.byte	0x04
	.zero		1


	//   ....[48]....
        /*0528*/ 	.word	0x00000770
        /*052c*/ 	.word	0x000000ff
        /*0530*/ 	.word	0x00000178
        /*0534*/ 	.short	0x0100
        /*0536*/ 	.byte	0x04
	.zero		1


	//   ....[49]....
        /*0538*/ 	.word	0x00000780
        /*053c*/ 	.word	0x000000ff
        /*0540*/ 	.word	0x00000180
        /*0544*/ 	.short	0x0100
        /*0546*/ 	.byte	0x04
	.zero		1


	//   ....[50]....
        /*0548*/ 	.word	0x00000790
        /*054c*/ 	.word	0x000000ff
        /*0550*/ 	.word	0x00000188
        /*0554*/ 	.short	0x0100
        /*0556*/ 	.byte	0x04
	.zero		1


	//   ....[51]....
        /*0558*/ 	.word	0x000007a0
        /*055c*/ 	.word	0x000000ff
        /*0560*/ 	.word	0x00000190
        /*0564*/ 	.short	0x0100
        /*0566*/ 	.byte	0x04
	.zero		1


	//   ....[52]....
        /*0568*/ 	.word	0x000007b0
        /*056c*/ 	.word	0x000000ff
        /*0570*/ 	.word	0x00000198
        /*0574*/ 	.short	0x0100
        /*0576*/ 	.byte	0x04
	.zero		1


	//   ....[53]....
        /*0578*/ 	.word	0x00000950
        /*057c*/ 	.word	0x000000ff
        /*0580*/ 	.word	0x000001a0
        /*0584*/ 	.short	0x0100
        /*0586*/ 	.byte	0x04
	.zero		1


	//   ....[54]....
        /*0588*/ 	.word	0x00000960
        /*058c*/ 	.word	0x000000ff
        /*0590*/ 	.word	0x000001a8
        /*0594*/ 	.short	0x0100
        /*0596*/ 	.byte	0x04
	.zero		1


	//   ....[55]....
        /*0598*/ 	.word	0x00000970
        /*059c*/ 	.word	0x000000ff
        /*05a0*/ 	.word	0x000001b0
        /*05a4*/ 	.short	0x0100
        /*05a6*/ 	.byte	0x04
	.zero		1


	//   ....[56]....
        /*05a8*/ 	.word	0x00000980
        /*05ac*/ 	.word	0x000000ff
        /*05b0*/ 	.word	0x000001b8
        /*05b4*/ 	.short	0x0100
        /*05b6*/ 	.byte	0x04
	.zero		1


	//   ....[57]....
        /*05b8*/ 	.word	0x00000990
        /*05bc*/ 	.word	0x000000ff
        /*05c0*/ 	.word	0x000001c0
        /*05c4*/ 	.short	0x0100
        /*05c6*/ 	.byte	0x04
	.zero		1


	//   ....[58]....
        /*05c8*/ 	.word	0x000009a0
        /*05cc*/ 	.word	0x000000ff
        /*05d0*/ 	.word	0x000001c8
        /*05d4*/ 	.short	0x0100
        /*05d6*/ 	.byte	0x04
	.zero		1


	//   ....[59]....
        /*05d8*/ 	.word	0x000009b0
        /*05dc*/ 	.word	0x000000ff
        /*05e0*/ 	.word	0x000001d0
        /*05e4*/ 	.short	0x0100
        /*05e6*/ 	.byte	0x04
	.zero		1


	//   ....[60]....
        /*05e8*/ 	.word	0x000009c0
        /*05ec*/ 	.word	0x000000ff
        /*05f0*/ 	.word	0x000001d8
        /*05f4*/ 	.short	0x0100
        /*05f6*/ 	.byte	0x04
	.zero		1


	//   ....[61]....
        /*05f8*/ 	.word	0x00001020
        /*05fc*/ 	.word	0x000000ff
        /*0600*/ 	.word	0x000000d0
        /*0604*/ 	.short	0x010a
        /*0606*/ 	.byte	0x16
	.zero		1


	//   ....[62]....
        /*0608*/ 	.word	0x00001330
        /*060c*/ 	.word	0x000000ff
        /*0610*/ 	.word	0x00000008
        /*0614*/ 	.short	0x010a
        /*0616*/ 	.byte	0x16
	.zero		1


	//   ....[63]....
        /*0618*/ 	.word	0x00001440
        /*061c*/ 	.word	0x000000ff
        /*0620*/ 	.word	0x000000d8
        /*0624*/ 	.short	0x010a
        /*0626*/ 	.byte	0x16
	.zero		1


	//   ....[64]....
        /*0628*/ 	.word	0x000016a0
        /*062c*/ 	.word	0x000000ff
        /*0630*/ 	.word	0x000000d0
        /*0634*/ 	.short	0x010a
        /*0636*/ 	.byte	0x05
	.zero		1


	//   ....[65]....
        /*0638*/ 	.word	0x000017b0
        /*063c*/ 	.word	0x000000ff
        /*0640*/ 	.word	0x000000d0
        /*0644*/ 	.short	0x010a
        /*0646*/ 	.byte	0x04
	.zero		1


	//   ....[66]....
        /*0648*/ 	.word	0x00001f70
        /*064c*/ 	.word	0x000000ff
        /*0650*/ 	.word	0x000000d0
        /*0654*/ 	.short	0x010a
        /*0656*/ 	.byte	0x05
	.zero		1


	//   ....[67]....
        /*0658*/ 	.word	0x00001ff0
        /*065c*/ 	.word	0x000000ff
        /*0660*/ 	.word	0x00000008
        /*0664*/ 	.short	0x010a
        /*0666*/ 	.byte	0x04
	.zero		1


	//   ....[68]....
        /*0668*/ 	.word	0x00002070
        /*066c*/ 	.word	0x000000ff
        /*0670*/ 	.word	0x00000008
        /*0674*/ 	.short	0x010a
        /*0676*/ 	.byte	0x04
	.zero		1


	//   ....[69]....
        /*0678*/ 	.word	0x00002140
        /*067c*/ 	.word	0x000000ff
        /*0680*/ 	.word	0x00000200
        /*0684*/ 	.short	0x0100
        /*0686*/ 	.byte	0x06
	.zero		1


	//   ....[70]....
        /*0688*/ 	.word	0x000023e0
        /*068c*/ 	.word	0x00000004
        /*0690*/ 	.word	0x00000000
        /*0694*/ 	.short	0x010a
        /*0696*/ 	.byte	0xff
	.zero		1


	//   ....[71]....
        /*0698*/ 	.word	0x00002400
        /*069c*/ 	.word	0x00000004
        /*06a0*/ 	.word	0x00000000
        /*06a4*/ 	.short	0x010a
        /*06a6*/ 	.byte	0xff
	.zero		1


	//   ....[72]....
        /*06a8*/ 	.word	0x00002630
        /*06ac*/ 	.word	0x00000003
        /*06b0*/ 	.word	0x00000000
        /*06b4*/ 	.short	0x010a
        /*06b6*/ 	.byte	0xff
	.zero		1


	//   ....[73]....
        /*06b8*/ 	.word	0x00002650
        /*06bc*/ 	.word	0x00000003
        /*06c0*/ 	.word	0x00000000
        /*06c4*/ 	.short	0x010a
        /*06c6*/ 	.byte	0xff
	.zero		1


	//   ....[74]....
        /*06c8*/ 	.word	0x00002750
        /*06cc*/ 	.word	0x00000004
        /*06d0*/ 	.word	0x00000000
        /*06d4*/ 	.short	0x0101
        /*06d6*/ 	.byte	0xff
	.zero		1


	//   ....[75]....
        /*06d8*/ 	.word	0x00002ca0
        /*06dc*/ 	.word	0x000000ff
        /*06e0*/ 	.word	0x00000000
        /*06e4*/ 	.short	0x010a
        /*06e6*/ 	.byte	0x14
	.zero		1


	//   ....[76]....
        /*06e8*/ 	.word	0x00002cc0
        /*06ec*/ 	.word	0x000000ff
        /*06f0*/ 	.word	0x00000010
        /*06f4*/ 	.short	0x010a
        /*06f6*/ 	.byte	0x14
	.zero		1


	//   ....[77]....
        /*06f8*/ 	.word	0x00003210
        /*06fc*/ 	.word	0x000000ff
        /*0700*/ 	.word	0x00000010
        /*0704*/ 	.short	0x010a
        /*0706*/ 	.byte	0x0b
	.zero		1


	//   ....[78]....
        /*0708*/ 	.word	0x00003270
        /*070c*/ 	.word	0x000000ff
        /*0710*/ 	.word	0x00000198
        /*0714*/ 	.short	0x010a
        /*0716*/ 	.byte	0x14
	.zero		1


	//   ....[79]....
        /*0718*/ 	.word	0x00003570
        /*071c*/ 	.word	0x000000ff
        /*0720*/ 	.word	0x000001a0
        /*0724*/ 	.short	0x010a
        /*0726*/ 	.byte	0x14
	.zero		1


	//   ....[80]....
        /*0728*/ 	.word	0x000036b0
        /*072c*/ 	.word	0x000000ff
        /*0730*/ 	.word	0x00000010
        /*0734*/ 	.short	0x010a
        /*0736*/ 	.byte	0x0f
	.zero		1


	//   ....[81]....
        /*0738*/ 	.word	0x00003960
        /*073c*/ 	.word	0x000000ff
        /*0740*/ 	.word	0x00000010
        /*0744*/ 	.short	0x010a
        /*0746*/ 	.byte	0x10
	.zero		1


	//   ....[82]....
        /*0748*/ 	.word	0x000039c0
        /*074c*/ 	.word	0x000000ff
        /*0750*/ 	.word	0x00000198
        /*0754*/ 	.short	0x010a
        /*0756*/ 	.byte	0x14
	.zero		1


	//   ....[83]....
        /*0758*/ 	.word	0x00003da0
        /*075c*/ 	.word	0x000000ff
        /*0760*/ 	.word	0x000001a0
        /*0764*/ 	.short	0x010a
        /*0766*/ 	.byte	0x14
	.zero		1


	//   ....[84]....
        /*0768*/ 	.word	0x00004010
        /*076c*/ 	.word	0x000000ff
        /*0770*/ 	.word	0x00000000
        /*0774*/ 	.short	0x0101
        /*0776*/ 	.byte	0x04
	.zero		1


	//   ....[85]....
        /*0778*/ 	.word	0x00004020
        /*077c*/ 	.word	0x000000ff
        /*0780*/ 	.word	0x00000200
        /*0784*/ 	.short	0x010a
        /*0786*/ 	.byte	0x14
	.zero		1


	//   ....[86]....
        /*0788*/ 	.word	0x00004380
        /*078c*/ 	.word	0x000000ff
        /*0790*/ 	.word	0x00000200
        /*0794*/ 	.short	0x0100
        /*0796*/ 	.byte	0x06
	.zero		1


	//   ....[87]....
        /*0798*/ 	.word	0x00004740
        /*079c*/ 	.word	0x000000ff
        /*07a0*/ 	.word	0x000001d0
        /*07a4*/ 	.short	0x010a
        /*07a6*/ 	.byte	0x04
	.zero		1


	//   ....[88]....
        /*07a8*/ 	.word	0x000047e0
        /*07ac*/ 	.word	0x000000ff
        /*07b0*/ 	.word	0x000001d8
        /*07b4*/ 	.short	0x0101
        /*07b6*/ 	.byte	0x04
	.zero		1


	//   ....[89]....
        /*07b8*/ 	.word	0x00004940
        /*07bc*/ 	.word	0x000000ff
        /*07c0*/ 	.word	0x000001c8
        /*07c4*/ 	.short	0x010a
        /*07c6*/ 	.byte	0x08
	.zero		1


	//   ....[90]....
        /*07c8*/ 	.word	0x00004a10
        /*07cc*/ 	.word	0x000000ff
        /*07d0*/ 	.word	0x00000190
        /*07d4*/ 	.short	0x010a
        /*07d6*/ 	.byte	0x08
	.zero		1


	//   ....[91]....
        /*07d8*/ 	.word	0x00007220
        /*07dc*/ 	.word	0x000000ff
        /*07e0*/ 	.word	0x00000000
        /*07e4*/ 	.short	0x0101
        /*07e6*/ 	.byte	0x0d
	.zero		1


	//   ....[92]....
        /*07e8*/ 	.word	0x000073b0
        /*07ec*/ 	.word	0x000000ff
        /*07f0*/ 	.word	0x00000000
        /*07f4*/ 	.short	0x0101
        /*07f6*/ 	.byte	0x04
	.zero		1


	//   ....[93]....
        /*07f8*/ 	.word	0x000073e0
        /*07fc*/ 	.word	0x000000ff
        /*0800*/ 	.word	0x000001c8
        /*0804*/ 	.short	0x010a
        /*0806*/ 	.byte	0x08
	.zero		1


	//   ....[94]....
        /*0808*/ 	.word	0x000075a0
        /*080c*/ 	.word	0x000000ff
        /*0810*/ 	.word	0x00000190
        /*0814*/ 	.short	0x010a
        /*0816*/ 	.byte	0x08
	.zero		1


	//   ....[95]....
        /*0818*/ 	.word	0x00009450
        /*081c*/ 	.word	0x000000ff
        /*0820*/ 	.word	0x00000000
        /*0824*/ 	.short	0x0101
        /*0826*/ 	.byte	0x0d
	.zero		1


	//   ....[96]....
        /*0828*/ 	.word	0x00009780
        /*082c*/ 	.word	0x000000ff
        /*0830*/ 	.word	0x00000000
        /*0834*/ 	.short	0x0101
        /*0836*/ 	.byte	0x0f
	.zero		1


	//   ....[97]....
        /*0838*/ 	.word	0x00009790
        /*083c*/ 	.word	0x000000ff
        /*0840*/ 	.word	0x000001c8
        /*0844*/ 	.short	0x010a
        /*0846*/ 	.byte	0x08
	.zero		1


	//   ....[98]....
        /*0848*/ 	.word	0x00009dc0
        /*084c*/ 	.word	0x000000ff
        /*0850*/ 	.word	0x00000190
        /*0854*/ 	.short	0x010a
        /*0856*/ 	.byte	0x07
	.zero		1


	//   ....[99]....
        /*0858*/ 	.word	0x0000b5c0
        /*085c*/ 	.word	0x000000ff
        /*0860*/ 	.word	0x00000000
        /*0864*/ 	.short	0x0101
        /*0866*/ 	.byte	0x0d
	.zero		1


	//   ....[100]....
        /*0868*/ 	.word	0x0000b870
        /*086c*/ 	.word	0x000000ff
        /*0870*/ 	.word	0x00000000
        /*0874*/ 	.short	0x0101
        /*0876*/ 	.byte	0x09
	.zero		1


	//   ....[101]....
        /*0878*/ 	.word	0x0000b880
        /*087c*/ 	.word	0x000000ff
        /*0880*/ 	.word	0x000001c8
        /*0884*/ 	.short	0x010a
        /*0886*/ 	.byte	0x07
	.zero		1


	//   ....[102]....
        /*0888*/ 	.word	0x0000be20
        /*088c*/ 	.word	0x00000003
        /*0890*/ 	.word	0x000001c8
        /*0894*/ 	.short	0x010a
        /*0896*/ 	.byte	0xff
	.zero		1


	//   ....[103]....
        /*0898*/ 	.word	0x0000bf00
        /*089c*/ 	.word	0x000000ff
        /*08a0*/ 	.word	0x00000200
        /*08a4*/ 	.short	0x0100
        /*08a6*/ 	.byte	0x06
	.zero		1


	//   ....[104]....
        /*08a8*/ 	.word	0x0000c000
        /*08ac*/ 	.word	0x000000ff
        /*08b0*/ 	.word	0x00000200
        /*08b4*/ 	.short	0x0100
        /*08b6*/ 	.byte	0x06
	.zero		1


	//   ....[105]....
        /*08b8*/ 	.word	0x0000c3d0
        /*08bc*/ 	.word	0x000000ff
        /*08c0*/ 	.word	0x00000000
        /*08c4*/ 	.short	0x0101
        /*08c6*/ 	.byte	0x08
	.zero		1


	//   ....[106]....
        /*08c8*/ 	.word	0x0000c5e0
        /*08cc*/ 	.word	0x000000ff
        /*08d0*/ 	.word	0x000001c8
        /*08d4*/ 	.short	0x0101
        /*08d6*/ 	.byte	0x07
	.zero		1


	//   ....[107]....
        /*08d8*/ 	.word	0x0000c9f0
        /*08dc*/ 	.word	0x000000ff
        /*08e0*/ 	.word	0x00000000
        /*08e4*/ 	.short	0x0101
        /*08e6*/ 	.byte	0x08
	.zero		1


	//   ....[108]....
        /*08e8*/ 	.word	0x0000ca20
        /*08ec*/ 	.word	0x000000ff
        /*08f0*/ 	.word	0x000001c8
        /*08f4*/ 	.short	0x0101
        /*08f6*/ 	.byte	0x07
	.zero		1


	//   ....[109]....
        /*08f8*/ 	.word	0x0000cac0
        /*08fc*/ 	.word	0x000000ff
        /*0900*/ 	.word	0x000001c8
        /*0904*/ 	.short	0x0101
        /*0906*/ 	.byte	0x07
	.zero		1


	//   ....[110]....
        /*0908*/ 	.word	0x0000cad0
        /*090c*/ 	.word	0x000000ff
        /*0910*/ 	.word	0x000001b0
        /*0914*/ 	.short	0x010a
        /*0916*/ 	.byte	0x07
	.zero		1


	//   ....[111]....
        /*0918*/ 	.word	0x0000cb20
        /*091c*/ 	.word	0x000000ff
        /*0920*/ 	.word	0x000001d8
        /*0924*/ 	.short	0x010a
        /*0926*/ 	.byte	0x07
	.zero		1


	//   ....[112]....
        /*0928*/ 	.word	0x0000d200
        /*092c*/ 	.word	0x000000ff
        /*0930*/ 	.word	0x00000000
        /*0934*/ 	.short	0x0101
        /*0936*/ 	.byte	0x08
	.zero		1


	//   ....[113]....
        /*0938*/ 	.word	0x0000d210
        /*093c*/ 	.word	0x000000ff
        /*0940*/ 	.word	0x000001d0
        /*0944*/ 	.short	0x0101
        /*0946*/ 	.byte	0x07
	.zero		1


	//   ....[114]....
        /*0948*/ 	.word	0x0000d3b0
        /*094c*/ 	.word	0x000000ff
        /*0950*/ 	.word	0x000001d8
        /*0954*/ 	.short	0x010a
        /*0956*/ 	.byte	0x07
	.zero		1


	//   ....[115]....
        /*0958*/ 	.word	0x0000d490
        /*095c*/ 	.word	0x000000ff
        /*0960*/ 	.word	0x00000200
        /*0964*/ 	.short	0x0100
        /*0966*/ 	.byte	0x06
	.zero		1


	//   ....[116]....
        /*0968*/ 	.word	0x0000d570
        /*096c*/ 	.word	0x000000ff
        /*0970*/ 	.word	0x00000200
        /*0974*/ 	.short	0x0100
        /*0976*/ 	.byte	0x06
	.zero		1


	//   ....[117]....
        /*0978*/ 	.word	0x0000d5e0
        /*097c*/ 	.word	0x00000002
        /*0980*/ 	.word	0x000000d0
        /*0984*/ 	.short	0x010a
        /*0986*/ 	.byte	0xff
	.zero		1


	//   ....[118]....
        /*0988*/ 	.word	0x0000d660
        /*098c*/ 	.word	0x00000002
        /*0990*/ 	.word	0x00000008
        /*0994*/ 	.short	0x010a
        /*0996*/ 	.byte	0xff
	.zero		1


	//   ....[119]....
        /*0998*/ 	.word	0x0000d6e0
        /*099c*/ 	.word	0x00000002
        /*09a0*/ 	.word	0x000000d8
        /*09a4*/ 	.short	0x010a
        /*09a6*/ 	.byte	0xff
	.zero		1


	//   ....[120]....
        /*09a8*/ 	.word	0x0000d760
        /*09ac*/ 	.word	0x00000002
        /*09b0*/ 	.word	0x000000d0
        /*09b4*/ 	.short	0x010a
        /*09b6*/ 	.byte	0xff
	.zero		1


	//   ....[121]....
        /*09b8*/ 	.word	0x0000d7e0
        /*09bc*/ 	.word	0x00000002
        /*09c0*/ 	.word	0x000000d0
        /*09c4*/ 	.short	0x010a
        /*09c6*/ 	.byte	0xff
	.zero		1


	//   ....[122]....
        /*09c8*/ 	.word	0x0000d870
        /*09cc*/ 	.word	0x00000002
        /*09d0*/ 	.word	0x000000d0
        /*09d4*/ 	.short	0x010a
        /*09d6*/ 	.byte	0xff
	.zero		1


	//   ....[123]....
        /*09d8*/ 	.word	0x0000d8e0
        /*09dc*/ 	.word	0x00000002
        /*09e0*/ 	.word	0x00000008
        /*09e4*/ 	.short	0x010a
        /*09e6*/ 	.byte	0xff
	.zero		1


	//   ....[124]....
        /*09e8*/ 	.word	0x0000d950
        /*09ec*/ 	.word	0x00000002
        /*09f0*/ 	.word	0x00000008
        /*09f4*/ 	.short	0x010a
        /*09f6*/ 	.byte	0xff
	.zero		1


	//   ....[125]....
        /*09f8*/ 	.word	0x0000d9b0
        /*09fc*/ 	.word	0x00000004
        /*0a00*/ 	.word	0x00000000
        /*0a04*/ 	.short	0x010a
        /*0a06*/ 	.byte	0xff
	.zero		1


	//   ....[126]....
        /*0a08*/ 	.word	0x0000da10
        /*0a0c*/ 	.word	0x00000003
        /*0a10*/ 	.word	0x00000000
        /*0a14*/ 	.short	0x010a
        /*0a16*/ 	.byte	0xff
	.zero		1


	//   ....[127]....
        /*0a18*/ 	.word	0x0000da70
        /*0a1c*/ 	.word	0x00000002
        /*0a20*/ 	.word	0x00000000
        /*0a24*/ 	.short	0x010a
        /*0a26*/ 	.byte	0xff
	.zero		1


	//   ....[128]....
        /*0a28*/ 	.word	0x0000dad0
        /*0a2c*/ 	.word	0x00000002
        /*0a30*/ 	.word	0x00000010
        /*0a34*/ 	.short	0x010a
        /*0a36*/ 	.byte	0xff
	.zero		1


	//   ....[129]....
        /*0a38*/ 	.word	0x0000db40
        /*0a3c*/ 	.word	0x00000006
        /*0a40*/ 	.word	0x00000010
        /*0a44*/ 	.short	0x010a
        /*0a46*/ 	.byte	0xff
	.zero		1


	//   ....[130]....
        /*0a48*/ 	.word	0x0000dbc0
        /*0a4c*/ 	.word	0x00000006
        /*0a50*/ 	.word	0x00000198
        /*0a54*/ 	.short	0x010a
        /*0a56*/ 	.byte	0xff
	.zero		1


	//   ....[131]....
        /*0a58*/ 	.word	0x0000dc40
        /*0a5c*/ 	.word	0x00000006
        /*0a60*/ 	.word	0x000001a0
        /*0a64*/ 	.short	0x010a
        /*0a66*/ 	.byte	0xff
	.zero		1


	//   ....[132]....
        /*0a68*/ 	.word	0x0000dcb0
        /*0a6c*/ 	.word	0x00000006
        /*0a70*/ 	.word	0x00000010
        /*0a74*/ 	.short	0x010a
        /*0a76*/ 	.byte	0xff
	.zero		1


	//   ....[133]....
        /*0a78*/ 	.word	0x0000dd20
        /*0a7c*/ 	.word	0x00000002
        /*0a80*/ 	.word	0x00000010
        /*0a84*/ 	.short	0x010a
        /*0a86*/ 	.byte	0xff
	.zero		1


	//   ....[134]....
        /*0a88*/ 	.word	0x0000dda0
        /*0a8c*/ 	.word	0x00000002
        /*0a90*/ 	.word	0x00000198
        /*0a94*/ 	.short	0x010a
        /*0a96*/ 	.byte	0xff
	.zero		1


	//   ....[135]....
        /*0a98*/ 	.word	0x0000de40
        /*0a9c*/ 	.word	0x00000002
        /*0aa0*/ 	.word	0x000001a0
        /*0aa4*/ 	.short	0x010a
        /*0aa6*/ 	.byte	0xff
	.zero		1


	//   ....[136]....
        /*0aa8*/ 	.word	0x0000dea0
        /*0aac*/ 	.word	0x00000002
        /*0ab0*/ 	.word	0x00000200
        /*0ab4*/ 	.short	0x010a
        /*0ab6*/ 	.byte	0xff
	.zero		1


	//   ....[137]....
        /*0ab8*/ 	.word	0x0000df00
        /*0abc*/ 	.word	0x00000002
        /*0ac0*/ 	.word	0x000001d0
        /*0ac4*/ 	.short	0x010a
        /*0ac6*/ 	.byte	0xff
	.zero		1


	//   ....[138]....
        /*0ac8*/ 	.word	0x0000df80
        /*0acc*/ 	.word	0x00000002
        /*0ad0*/ 	.word	0x000001c8
        /*0ad4*/ 	.short	0x010a
        /*0ad6*/ 	.byte	0xff
	.zero		1


	//   ....[139]....
        /*0ad8*/ 	.word	0x0000dfe0
        /*0adc*/ 	.word	0x00000002
        /*0ae0*/ 	.word	0x00000190
        /*0ae4*/ 	.short	0x010a
        /*0ae6*/ 	.byte	0xff
	.zero		1


	//   ....[140]....
        /*0ae8*/ 	.word	0x0000e040
        /*0aec*/ 	.word	0x00000002
        /*0af0*/ 	.word	0x000001c8
        /*0af4*/ 	.short	0x010a
        /*0af6*/ 	.byte	0xff
	.zero		1


	//   ....[141]....
        /*0af8*/ 	.word	0x0000e0c0
        /*0afc*/ 	.word	0x00000004
        /*0b00*/ 	.word	0x00000190
        /*0b04*/ 	.short	0x010a
        /*0b06*/ 	.byte	0xff
	.zero		1


	//   ....[142]....
        /*0b08*/ 	.word	0x0000e140
        /*0b0c*/ 	.word	0x00000004
        /*0b10*/ 	.word	0x000001c8
        /*0b14*/ 	.short	0x010a
        /*0b16*/ 	.byte	0xff
	.zero		1


	//   ....[143]....
        /*0b18*/ 	.word	0x0000e1c0
        /*0b1c*/ 	.word	0x00000004
        /*0b20*/ 	.word	0x00000190
        /*0b24*/ 	.short	0x010a
        /*0b26*/ 	.byte	0xff
	.zero		1


	//   ....[144]....
        /*0b28*/ 	.word	0x0000e240
        /*0b2c*/ 	.word	0x00000004
        /*0b30*/ 	.word	0x000001c8
        /*0b34*/ 	.short	0x010a
        /*0b36*/ 	.byte	0xff
	.zero		1


	//   ....[145]....
        /*0b38*/ 	.word	0x0000e2b0
        /*0b3c*/ 	.word	0x00000003
        /*0b40*/ 	.word	0x000001c8
        /*0b44*/ 	.short	0x010a
        /*0b46*/ 	.byte	0xff
	.zero		1


	//   ....[146]....
        /*0b48*/ 	.word	0x0000e300
        /*0b4c*/ 	.word	0x00000025
        /*0b50*/ 	.word	0x000001b0
        /*0b54*/ 	.short	0x010a
        /*0b56*/ 	.byte	0xff
	.zero		1


	//   ....[147]....
        /*0b58*/ 	.word	0x0000e370
        /*0b5c*/ 	.word	0x00000025
        /*0b60*/ 	.word	0x000001d8
        /*0b64*/ 	.short	0x010a
        /*0b66*/ 	.byte	0xff
	.zero		1


	//   ....[148]....
        /*0b68*/ 	.word	0x0000e3e0
        /*0b6c*/ 	.word	0x00000000
        /*0b70*/ 	.word	0x000001d8
        /*0b74*/ 	.short	0x010a
        /*0b76*/ 	.byte	0xff
	.zero		1


	//----- nvinfo : EIATTR_NUM_MBARRIERS
	.align		4
.L_78:
        /*0b78*/ 	.byte	0x03, 0x38
        /*0b7a*/ 	.short	0x0043


	//----- nvinfo : EIATTR_EXIT_INSTR_OFFSETS
	.align		4
        /*0b7c*/ 	.byte	0x04, 0x1c
        /*0b7e*/ 	.short	(.L_80 - .L_79)


	//   ....[0]....
.L_79:
        /*0b80*/ 	.word	0x0000d5a0


	//----- nvinfo : EIATTR_INDIRECT_BRANCH_TARGETS
	.align		4
.L_80:
        /*0b84*/ 	.byte	0x04, 0x34
        /*0b86*/ 	.short	(.L_82 - .L_81)


	//   ....[0]....
.L_81:
        /*0b88*/ 	.word	.L_x_149@srel
        /*0b8c*/ 	.short	0x0
        /*0b8e*/ 	.short	0x0
        /*0b90*/ 	.word	0x4
        /*0b94*/ 	.word	.L_x_150@srel
        /*0b98*/ 	.word	.L_x_151@srel
        /*0b9c*/ 	.word	.L_x_152@srel
        /*0ba0*/ 	.word	.L_x_10@srel


	//   ....[1]....
        /* <DEDUP_REMOVED lines=13> */


	//----- nvinfo : EIATTR_REQNTID
	.align		4
.L_82:
        /*0bd4*/ 	.byte	0x04, 0x10
        /*0bd6*/ 	.short	(.L_84 - .L_83)
.L_83:
        /*0bd8*/ 	.word	0x00000200
        /*0bdc*/ 	.word	0x00000001
        /*0be0*/ 	.word	0x00000001


	//----- nvinfo : EIATTR_CRS_STACK_SIZE
	.align		4
.L_84:
        /*0be4*/ 	.byte	0x04, 0x1e
        /*0be6*/ 	.short	(.L_86 - .L_85)
.L_85:
        /*0be8*/ 	.word	0x00000000


	//----- nvinfo : EIATTR_CBANK_PARAM_SIZE
	.align		4
.L_86:
        /*0bec*/ 	.byte	0x03, 0x19
        /*0bee*/ 	.short	0x02e8


	//----- nvinfo : EIATTR_PARAM_CBANK
	.align		4
        /*0bf0*/ 	.byte	0x04, 0x0a
        /*0bf2*/ 	.short	(.L_88 - .L_87)
	.align		4
.L_87:
        /*0bf4*/ 	.word	index@(.nv.constant0.kernel_cutlass_kernel_flash_attncuteflash_fwd_sm100FlashAttentionForwardSm100_object_at__tensor0000o6411101213_tensor0000o6411101213_tensor0000o6410111213_tensor0000o6411101213_tensorptrf_0)
        /*0bf8*/ 	.short	0x0380
        /*0bfa*/ 	.short	0x02e8


	//----- nvinfo : EIATTR_SW_WAR
	.align		4
.L_88:
        /*0bfc*/ 	.byte	0x04, 0x36
        /*0bfe*/ 	.short	(.L_90 - .L_89)
.L_89:
        /*0c00*/ 	.word	0x00000008
.L_90:


//--------------------- .nv.compat                --------------------------
	.section	.nv.compat,"",@"SHT_CUDA_COMPAT_INFO"
	.align	4
        /*0000*/ 	.byte	0x02, 0x02, 0x02, 0x00, 0x02, 0x05, 0x05, 0x00, 0x02, 0x03, 0x01, 0x00, 0x02, 0x06, 0x01, 0x00


//--------------------- .nv.callgraph             --------------------------
	.section	.nv.callgraph,"",@"SHT_CUDA_CALLGRAPH"
	.align	4
	.sectionentsize	8
	.align		4
        /*0000*/ 	.word	0x00000000
	.align		4
        /*0004*/ 	.word	0xffffffff
	.align		4
        /*0008*/ 	.word	0x00000000
	.align		4
        /*000c*/ 	.word	0xfffffffe
	.align		4
        /*0010*/ 	.word	0x00000000
	.align		4
        /*0014*/ 	.word	0xfffffffd
	.align		4
        /*0018*/ 	.word	0x00000000
	.align		4
        /*001c*/ 	.word	0xfffffffc


//--------------------- .nv.constant2.kernel_cutlass_kernel_flash_attncuteflash_fwd_sm100FlashAttentionForwardSm100_object_at__tensor0000o6411101213_tensor0000o6411101213_tensor0000o6410111213_tensor0000o6411101213_tensorptrf_0 --------------------------
	.section	.nv.constant2.kernel_cutlass_kernel_flash_attncuteflash_fwd_sm100FlashAttentionForwardSm100_object_at__tensor0000o6411101213_tensor0000o6411101213_tensor0000o6410111213_tensor0000o6411101213_tensorptrf_0,"a",@progbits
	.sectionflags	@""
	.align	4
.nv.constant2.kernel_cutlass_kernel_flash_attncuteflash_fwd_sm100FlashAttentionForwardSm100_object_at__tensor0000o6411101213_tensor0000o6411101213_tensor0000o6410111213_tensor0000o6411101213_tensorptrf_0:
        /*0000*/ 	.byte	0x90, 0x0b, 0x00, 0x00, 0x60, 0x0b, 0x00, 0x00, 0x30, 0x0b, 0x00, 0x00, 0xa0, 0x20, 0x00, 0x00
        /*0010*/ 	.byte	0x80, 0x0c, 0x00, 0x00, 0x30, 0x0c, 0x00, 0x00, 0x30, 0x0c, 0x00, 0x00, 0x30, 0x0c, 0x00, 0x00
        /*0020*/ 	.byte	0x30, 0x0c, 0x00, 0x00, 0x30, 0x0c, 0x00, 0x00, 0x30, 0x0c, 0x00, 0x00, 0xb0, 0x0c, 0x00, 0x00
        /*0030*/ 	.byte	0x30, 0x0c, 0x00, 0x00


//--------------------- .text.kernel_cutlass_kernel_flash_attncuteflash_fwd_sm100FlashAttentionForwardSm100_object_at__tensor0000o6411101213_tensor0000o6411101213_tensor0000o6410111213_tensor0000o6411101213_tensorptrf_0 --------------------------
	.section	.text.kernel_cutlass_kernel_flash_attncuteflash_fwd_sm100FlashAttentionForwardSm100_object_at__tensor0000o6411101213_tensor0000o6411101213_tensor0000o6410111213_tensor0000o6411101213_tensorptrf_0,"ax",@progbits
	.align	128
        .global         kernel_cutlass_kernel_flash_attncuteflash_fwd_sm100FlashAttentionForwardSm100_object_at__tensor0000o6411101213_tensor0000o6411101213_tensor0000o6410111213_tensor0000o6411101213_tensorptrf_0
        .type           kernel_cutlass_kernel_flash_attncuteflash_fwd_sm100FlashAttentionForwardSm100_object_at__tensor0000o6411101213_tensor0000o6411101213_tensor0000o6410111213_tensor0000o6411101213_tensorptrf_0,@function
        .size           kernel_cutlass_kernel_flash_attncuteflash_fwd_sm100FlashAttentionForwardSm100_object_at__tensor0000o6411101213_tensor0000o6411101213_tensor0000o6410111213_tensor0000o6411101213_tensorptrf_0,(.L_x_166 - kernel_cutlass_kernel_flash_attncuteflash_fwd_sm100FlashAttentionForwardSm100_object_at__tensor0000o6411101213_tensor0000o6411101213_tensor0000o6410111213_tensor0000o6411101213_tensorptrf_0)
        .other          kernel_cutlass_kernel_flash_attncuteflash_fwd_sm100FlashAttentionForwardSm100_object_at__tensor0000o6411101213_tensor0000o6411101213_tensor0000o6410111213_tensor0000o6411101213_tensorptrf_0,@"STO_CUDA_ENTRY STV_DEFAULT"
kernel_cutlass_kernel_flash_attncuteflash_fwd_sm100FlashAttentionForwardSm100_object_at__tensor0000o6411101213_tensor0000o6411101213_tensor0000o6410111213_tensor0000o6411101213_tensorptrf_0:
.text.kernel_cutlass_kernel_flash_attncuteflash_fwd_sm100FlashAttentionForwardSm100_object_at__tensor0000o6411101213_tensor0000o6411101213_tensor0000o6410111213_tensor0000o6411101213_tensorptrf_0:
[----:B------:R-:W1:Y:S01]  /*0000*/  LDC R1, c[0x0][0x37c] ;  /* 0x0000df00ff017b82 */ /* 0x000e620000000800 */
[----:B------:R-:W2:Y:S07]  /*0010*/  S2R R0, SR_TID.X ;  /* 0x0000000000007919 */ /* 0x000eae0000002100 */
[----:B------:R-:W3:Y:S01]  /*0020*/  S2UR UR22, SR_CgaCtaId ;  /* 0x00000000001679c3 */ /* 0x000ee20000008800 */
[----:B------:R-:W4:Y:S01]  /*0030*/  LDCU UR7, c[0x0][0x36c] ;  /* 0x00006d80ff0777ac */ /* 0x000f220008000800 */
[----:B------:R-:W-:Y:S01]  /*0040*/  UMOV UR10, 0x1 ;  /* 0x00000001000a7882 */ /* 0x000fe20000000000 */
[----:B------:R-:W-:-:S05]  /*0050*/  UMOV UR12, 0x1 ;  /* 0x00000001000c7882 */ /* 0x000fca0000000000 */
[----:B------:R-:W5:Y:S01]  /*0060*/  S2UR UR72, SR_CTAID.X ;  /* 0x00000000004879c3 */ /* 0x000f620000002500 */
[----:B----4-:R-:W-:Y:S02]  /*0070*/  UISETP.EQ.U32.AND UP4, UPT, UR7, 0x1, UPT ;  /* 0x000000010700788c */ /* 0x010fe4000bf82070 */
[----:B---3--:R-:W-:-:S04]  /*0080*/  ULEA.HI UR5, UR22, UR22, URZ, 0x1 ;  /* 0x0000001616057291 */ /* 0x008fc8000f8f08ff */
[----:B------:R-:W-:Y:S02]  /*0090*/  ULOP3.LUT UR4, UR5, 0xfffffffe, URZ, 0xc0, !UPT ;  /* 0xfffffffe05047892 */ /* 0x000fe4000f8ec0ff */
[----:B------:R-:W-:Y:S01]  /*00a0*/  USHF.R.U32.HI UR5, URZ, 0x1, UR5 ;  /* 0x00000001ff057899 */ /* 0x000fe20008011605 */
[----:B--2---:R-:W-:Y:S01]  /*00b0*/  SHF.R.U32.HI R2, RZ, 0x5, R0 ;  /* 0x00000005ff027819 */ /* 0x004fe20000011600 */
[----:B------:R-:W-:Y:S02]  /*00c0*/  UISETP.NE.AND UP0, UPT, UR22, UR4, UPT ;  /* 0x000000041600728c */ /* 0x000fe4000bf05270 */
[----:B------:R-:W-:Y:S01]  /*00d0*/  UIADD3 UR6, UPT, UPT, -UR4, UR22, URZ ;  /* 0x0000001604067290 */ /* 0x000fe2000fffe1ff */
[----:B------:R-:W-:Y:S01]  /*00e0*/  R2UR UR70, R2 ;  /* 0x00000000024672ca */ /* 0x000fe200000e0000 */
[----:B------:R-:W-:Y:S02]  /*00f0*/  UISETP.LT.AND UP0, UPT, UR22, URZ, UP0 ;  /* 0x000000ff1600728c */ /* 0x000fe40008701270 */
[----:B------:R-:W-:-:S02]  /*0100*/  ULOP3.LUT UR7, UR6, 0x1, URZ, 0x3c, !UPT ;  /* 0x0000000106077892 */ /* 0x000fc4000f8e3cff */
[----:B------:R-:W-:Y:S02]  /*0110*/  UIADD3 UR4, UPT, UPT, UR5, -0x1, URZ ;  /* 0xffffffff05047890 */ /* 0x000fe4000fffe0ff */
[----:B------:R-:W-:Y:S02]  /*0120*/  USHF.L.U32 UR8, UR10, UR6, URZ ;  /* 0x000000060a087299 */ /* 0x000fe400080006ff */
[----:B------:R-:W-:Y:S02]  /*0130*/  USHF.L.U32 UR6, UR10, UR7, URZ ;  /* 0x000000070a067299 */ /* 0x000fe400080006ff */
[----:B-----5:R-:W-:Y:S02]  /*0140*/  ULOP3.LUT UR75, UR72, 0x1, URZ, 0xc0, !UPT ;  /* 0x00000001484b7892 */ /* 0x020fe4000f8ec0ff */
[----:B------:R-:W-:Y:S02]  /*0150*/  UISETP.NE.AND UP6, UPT, UR70, URZ, UPT ;  /* 0x000000ff4600728c */ /* 0x000fe4000bfc5270 */
[----:B------:R-:W-:-:S02]  /*0160*/  @!UP0 UIADD3 UR4, UPT, UPT, UR5, URZ, URZ ;  /* 0x000000ff05048290 */ /* 0x000fc4000fffe0ff */
[----:B------:R-:W-:Y:S02]  /*0170*/  ULOP3.LUT UR71, UR6, UR8, URZ, 0xfc, !UPT ;  /* 0x0000000806477292 */ /* 0x000fe4000f8efcff */
[----:B------:R-:W-:Y:S02]  /*0180*/  UIADD3 UR74, UPT, UPT, UR4, UR4, URZ ;  /* 0x00000004044a7290 */ /* 0x000fe4000fffe0ff */
[----:B------:R-:W-:-:S03]  /*0190*/  UISETP.NE.AND UP5, UPT, UR70, 0xc, UPT ;  /* 0x0000000c4600788c */ /* 0x000fc6000bfa5270 */
[----:B------:R-:W-:-:S04]  /*01a0*/  @!UP6 UIADD3 UR12, UPT, UPT, -UR12, 0x100000, URZ ;  /* 0x001000000c0ce890 */ /* 0x000fc8000fffe1ff */
[----:B------:R-:W-:Y:S02]  /*01b0*/  @!UP6 USHF.L.U32 UR13, UR12, 0xb, URZ ;  /* 0x0000000b0c0de899 */ /* 0x000fe400080006ff */
[----:B------:R-:W-:Y:S01]  /*01c0*/  @!UP6 USHF.L.U32 UR12, UR12, 0x1, URZ ;  /* 0x000000010c0ce899 */ /* 0x000fe200080006ff */
[----:B------:R-:W-:Y:S02]  /*01d0*/  @!UP6 UMOV UR9, 0x400 ;  /* 0x000004000009e882 */ /* 0x000fe40000000000 */
[----:B------:R-:W-:Y:S01]  /*01e0*/  @!UP6 ULEA UR14, UR22, UR9, 0x18 ;  /* 0x00000009160ee291 */ /* 0x000fe2000f8ec0ff */
[----:B-1----:R-:W-:Y:S11]  /*01f0*/  BRA.U UP6, `(.L_x_0) ;  /* 0x0000000106387547 */ /* 0x002ff6000b800000 */
[----:B------:R-:W1:Y:S02]  /*0200*/  LDCU.64 UR4, c[0x0][0x348] ;  /* 0x00006900ff0477ac */ /* 0x000e640008000a00 */
[----:B-1----:R-:W-:Y:S02]  /*0210*/  UIADD3 UR10, UP3, UPT, UR4, 0x80, URZ ;  /* 0x00000080040a7890 */ /* 0x002fe4000ff7e0ff */
[----:B------:R-:W-:Y:S02]  /*0220*/  UIADD3 UR8, UP2, UPT, UR4, 0x100, URZ ;  /* 0x0000010004087890 */ /* 0x000fe4000ff5e0ff */
[----:B------:R-:W-:Y:S02]  /*0230*/  UIADD3 UR6, UP1, UPT, UR4, 0x180, URZ ;  /* 0x0000018004067890 */ /* 0x000fe4000ff3e0ff */
[----:B------:R-:W-:Y:S02]  /*0240*/  UIADD3 UR4, UP0, UPT, UR4, 0x200, URZ ;  /* 0x0000020004047890 */ /* 0x000fe4000ff1e0ff */
[----:B------:R-:W-:-:S02]  /*0250*/  UIADD3.X UR11, UPT, UPT, URZ, UR5, URZ, UP3, !UPT ;  /* 0x00000005ff0b7290 */ /* 0x000fc40009ffe4ff */
[----:B------:R-:W-:Y:S02]  /*0260*/  UIADD3.X UR9, UPT, UPT, URZ, UR5, URZ, UP2, !UPT ;  /* 0x00000005ff097290 */ /* 0x000fe400097fe4ff */
[----:B------:R-:W-:Y:S02]  /*0270*/  UIADD3.X UR7, UPT, UPT, URZ, UR5, URZ, UP1, !UPT ;  /* 0x00000005ff077290 */ /* 0x000fe40008ffe4ff */
[----:B------:R-:W-:-:S03]  /*0280*/  UIADD3.X UR5, UPT, UPT, URZ, UR5, URZ, UP0, !UPT ;  /* 0x00000005ff057290 */ /* 0x000fc600087fe4ff */
[----:B------:R1:W-:Y:S02]  /*0290*/  UTMACCTL.PF [UR10] ;  /* 0x000000000a0079b9 */ /* 0x0003e40008040000 */
[----:B------:R1:W-:Y:S02]  /*02a0*/  UTMACCTL.PF [UR8] ;  /* 0x00000000080079b9 */ /* 0x0003e40008040000 */
[----:B------:R1:W-:Y:S02]  /*02b0*/  UTMACCTL.PF [UR6] ;  /* 0x00000000060079b9 */ /* 0x0003e40008040000 */
[----:B------:R1:W-:Y:S02]  /*02c0*/  UTMACCTL.PF [UR4] ;  /* 0x00000000040079b9 */ /* 0x0003e40008040000 */
[----:B-1----:R-:W-:Y:S01]  /*02d0*/  NOP ;  /* 0x0000000000007918 */ /* 0x002fe20000000000 */
.L_x_0:
[----:B------:R-:W-:Y:S05]  /*02e0*/  BRA.U UP5, `(.L_x_1) ;  /* 0x00000001052c7547 */ /* 0x000fea000b800000 */
[----:B------:R-:W1:Y:S01]  /*02f0*/  S2UR UR6, SR_CgaCtaId ;  /* 0x00000000000679c3 */ /* 0x000e620000008800 */
[----:B------:R-:W-:Y:S01]  /*0300*/  UMOV UR4, 0x400 ;  /* 0x0000040000047882 */ /* 0x000fe20000000000 */
[----:B------:R-:W-:Y:S01]  /*0310*/  UMOV UR5, 0x20 ;  /* 0x0000002000057882 */ /* 0x000fe20000000000 */
[----:B------:R-:W-:Y:S01]  /*0320*/  ELECT P0, URZ, PT ;  /* 0x0000000000ff782f */ /* 0x000fe20003800000 */
[----:B-1----:R-:W-:Y:S02]  /*0330*/  ULEA UR6, UR6, UR4, 0x18 ;  /* 0x0000000406067291 */ /* 0x002fe4000f8ec0ff */
[----:B------:R-:W-:-:S04]  /*0340*/  UIADD3 UR4, UPT, UPT, -UR5, 0x100000, URZ ;  /* 0x0010000005047890 */ /* 0x000fc8000fffe1ff */
[----:B------:R-:W-:Y:S02]  /*0350*/  USHF.L.U32 UR5, UR4, 0xb, URZ ;  /* 0x0000000b04057899 */ /* 0x000fe400080006ff */
[----:B------:R-:W-:Y:S01]  /*0360*/  USHF.L.U32 UR4, UR4, 0x1, URZ ;  /* 0x0000000104047899 */ /* 0x000fe200080006ff */
[----:B------:R-:W1:Y:S11]  /*0370*/  FENCE.VIEW.ASYNC.S ;  /* 0x00000000000073c6 */ /* 0x000e760000000000 */
[----:B-1----:R1:W2:Y:S01]  /*0380*/  SYNCS.EXCH.64 URZ, [UR6+0x200], UR4 ;  /* 0x0002000406ff75b2 */ /* 0x0022a20008000100 */
[----:B------:R-:W-:Y:S01]  /*0390*/  NOP ;  /* 0x0000000000007918 */ /* 0x000fe20000000000 */
.L_x_1:
[----:B------:R-:W-:Y:S01]  /*03a0*/  NOP ;  /* 0x0000000000007918 */ /* 0x000fe20000000000 */
[----:B------:R-:W3:Y:S02]  /*03b0*/  FENCE.VIEW.ASYNC.S ;  /* 0x00000000000073c6 */ /* 0x000ee40000000000 */
[----:B---3--:R3:W4:Y:S01]  /*03c0*/  @!UP6 SYNCS.EXCH.64 URZ, [UR14], UR12 ;  /* 0x0000000c0effe5b2 */ /* 0x0087220008000100 */
[----:B------:R3:W5:Y:S01]  /*03d0*/  @!UP6 SYNCS.EXCH.64 URZ, [UR14+0x8], UR12 ;  /* 0x0000080c0effe5b2 */ /* 0x0007620008000100 */
[----:B------:R-:W-:Y:S05]  /*03e0*/  BRA.U UP6, `(.L_x_2) ;  /* 0x0000000106f87547 */ /* 0x000fea000b800000 */
[----:B-1----:R-:W-:Y:S01]  /*03f0*/  UMOV UR4, 0x400 ;  /* 0x0000040000047882 */ /* 0x002fe20000000000 */
[----:B------:R-:W-:Y:S01]  /*0400*/  UMOV UR6, 0x1 ;  /* 0x0000000100067882 */ /* 0x000fe20000000000 */
[----:B------:R-:W-:Y:S02]  /*0410*/  ULEA UR4, UR22, UR4, 0x18 ;  /* 0x0000000416047291 */ /* 0x000fe4000f8ec0ff */
[----:B------:R-:W-:-:S04]  /*0420*/  UIADD3 UR6, UPT, UPT, -UR6, 0x100000, URZ ;  /* 0x0010000006067890 */ /* 0x000fc8000fffe1ff */
[----:B------:R-:W-:Y:S02]  /*0430*/  USHF.L.U32 UR7, UR6, 0xb, URZ ;  /* 0x0000000b06077899 */ /* 0x000fe400080006ff */
[----:B------:R-:W-:Y:S01]  /*0440*/  USHF.L.U32 UR6, UR6, 0x1, URZ ;  /* 0x0000000106067899 */ /* 0x000fe200080006ff */
[----:B------:R-:W-:Y:S02]  /*0450*/  UMOV UR8, 0x200 ;  /* 0x0000020000087882 */ /* 0x000fe40000000000 */
[----:B------:R-:W-:-:S04]  /*0460*/  UIADD3 UR8, UPT, UPT, -UR8, 0x100000, URZ ;  /* 0x0010000008087890 */ /* 0x000fc8000fffe1ff */
[----:B------:R-:W-:Y:S02]  /*0470*/  USHF.L.U32 UR9, UR8, 0xb, URZ ;  /* 0x0000000b08097899 */ /* 0x000fe400080006ff */
[----:B------:R-:W-:Y:S01]  /*0480*/  USHF.L.U32 UR8, UR8, 0x1, URZ ;  /* 0x0000000108087899 */ /* 0x000fe200080006ff */
[----:B------:R-:W1:Y:S02]  /*0490*/  FENCE.VIEW.ASYNC.S ;  /* 0x00000000000073c6 */ /* 0x000e640000000000 */
[----:B-1----:R1:W3:Y:S01]  /*04a0*/  SYNCS.EXCH.64 URZ, [UR4+0x10], UR6 ;  /* 0x0000100604ff75b2 */ /* 0x0022e20008000100 */
[----:B------:R1:W5:Y:S01]  /*04b0*/  SYNCS.EXCH.64 URZ, [UR4+0x18], UR6 ;  /* 0x0000180604ff75b2 */ /* 0x0003620008000100 */
[----:B------:R1:W4:Y:S01]  /*04c0*/  SYNCS.EXCH.64 URZ, [UR4+0x20], UR6 ;  /* 0x0000200604ff75b2 */ /* 0x0003220008000100 */
[----:B------:R1:W2:Y:S01]  /*04d0*/  SYNCS.EXCH.64 URZ, [UR4+0x28], UR6 ;  /* 0x0000280604ff75b2 */ /* 0x0002a20008000100 */
[----:B------:R1:W1:Y:S01]  /*04e0*/  SYNCS.EXCH.64 URZ, [UR4+0x30], UR6 ;  /* 0x0000300604ff75b2 */ /* 0x0002620008000100 */
        /* <DEDUP_REMOVED lines=45> */
[----:B--2345:R-:W-:Y:S01]  /*07c0*/  NOP ;  /* 0x0000000000007918 */ /* 0x03cfe20000000000 */
.L_x_2:
[----:B------:R-:W-:Y:S05]  /*07d0*/  BRA.U UP6, `(.L_x_3) ;  /* 0x0000000106807547 */ /* 0x000fea000b800000 */
[----:B-1----:R-:W-:Y:S01]  /*07e0*/  UMOV UR4, 0x400 ;  /* 0x0000040000047882 */ /* 0x002fe20000000000 */
[----:B---3--:R-:W-:Y:S01]  /*07f0*/  UMOV UR14, 0x8 ;  /* 0x00000008000e7882 */ /* 0x008fe20000000000 */
[----:B------:R-:W-:Y:S01]  /*0800*/  UMOV UR8, 0x1 ;  /* 0x0000000100087882 */ /* 0x000fe20000000000 */
[----:B------:R-:W-:Y:S02]  /*0810*/  ULEA UR4, UR22, UR4, 0x18 ;  /* 0x0000000416047291 */ /* 0x000fe4000f8ec0ff */
[----:B------:R-:W-:-:S04]  /*0820*/  UIADD3 UR14, UPT, UPT, -UR14, 0x100000, URZ ;  /* 0x001000000e0e7890 */ /* 0x000fc8000fffe1ff */
[----:B------:R-:W-:Y:S02]  /*0830*/  USHF.L.U32 UR15, UR14, 0xb, URZ ;  /* 0x0000000b0e0f7899 */ /* 0x000fe400080006ff */
[----:B------:R-:W-:Y:S01]  /*0840*/  USHF.L.U32 UR14, UR14, 0x1, URZ ;  /* 0x000000010e0e7899 */ /* 0x000fe200080006ff */
[----:B------:R-:W-:Y:S01]  /*0850*/  UMOV UR12, 0x100 ;  /* 0x00000100000c7882 */ /* 0x000fe20000000000 */
        /* <DEDUP_REMOVED lines=10> */
[----:B------:R-:W-:Y:S02]  /*0900*/  USHF.L.U32 UR6, UR6, 0x1, URZ ;  /* 0x0000000106067899 */ /* 0x000fe400080006ff */
        /* <DEDUP_REMOVED lines=10> */
[----:B------:R1:W1:Y:S03]  /*09b0*/  SYNCS.EXCH.64 URZ, [UR4+0x1d0], UR6 ;  /* 0x0001d00604ff75b2 */ /* 0x0002660008000100 */
[----:B------:R1:W1:Y:S01]  /*09c0*/  SYNCS.EXCH.64 URZ, [UR4+0x1d8], UR10 ;  /* 0x0001d80a04ff75b2 */ /* 0x0002620008000100 */
[----:B------:R-:W-:Y:S01]  /*09d0*/  NOP ;  /* 0x0000000000007918 */ /* 0x000fe20000000000 */
.L_x_3:
[----:B------:R-:W-:Y:S01]  /*09e0*/  NOP ;  /* 0x0000000000007918 */ /* 0x000fe20000000000 */
[----:B------:R-:W-:Y:S05]  /*09f0*/  BRA.U !UP4, `(.L_x_4) ;  /* 0x000000010c087547 */ /* 0x000fea000b800000 */
[----:B-12345:R-:W-:Y:S01]  /*0a00*/  UCGABAR_ARV ;  /* 0x00000000000079c7 */ /* 0x03efe20008000000 */
[----:B------:R-:W-:Y:S05]  /*0a10*/  BRA `(.L_x_5) ;  /* 0x0000000000047947 */ /* 0x000fea0003800000 */
.L_x_4:
[----:B-12345:R-:W-:Y:S01]  /*0a20*/  NOP ;  /* 0x0000000000007918 */ /* 0x03efe20000000000 */
.L_x_5:
[----:B------:R-:W-:Y:S05]  /*0a30*/  BRA.U !UP4, `(.L_x_6) ;  /* 0x000000010c0c7547 */ /* 0x000fea000b800000 */
[----:B------:R-:W-:Y:S01]  /*0a40*/  UCGABAR_WAIT ;  /* 0x0000000000007dc7 */ /* 0x000fe20008000000 */
[----:B------:R-:W-:Y:S01]  /*0a50*/  CCTL.IVALL ;  /* 0x00000000ff00798f */ /* 0x000fe20002000000 */
[----:B------:R-:W-:Y:S05]  /*0a60*/  BRA `(.L_x_7) ;  /* 0x0000000000047947 */ /* 0x000fea0003800000 */
.L_x_6:
[----:B------:R-:W-:Y:S06]  /*0a70*/  BAR.SYNC.DEFER_BLOCKING 0x0 ;  /* 0x0000000000007b1d */ /* 0x000fec0000010000 */
.L_x_7:
[----:B------:R-:W-:Y:S01]  /*0a80*/  UISETP.GT.AND UP0, UPT, UR70, 0x6, UPT ;  /* 0x000000064600788c */ /* 0x000fe2000bf04270 */
[----:B------:R-:W1:Y:S01]  /*0a90*/  LDCU.U8 UR76, c[0x0][0x644] ;  /* 0x0000c880ff4c77ac */ /* 0x000e620008000000 */
[----:B------:R-:W2:Y:S07]  /*0aa0*/  LDCU.U8 UR77, c[0x0][0x645] ;  /* 0x0000c8a0ff4d77ac */ /* 0x000eae0008000000 */
[----:B------:R-:W-:Y:S05]  /*0ab0*/  BRA.U UP0, `(.L_x_8) ;  /* 0x0000000100407547 */ /* 0x000fea000b800000 */
[----:B------:R-:W-:Y:S01]  /*0ac0*/  IMAD.MOV.U32 R3, RZ, RZ, -0x4 ;  /* 0xfffffffcff037424 */ /* 0x000fe200078e00ff */
[----:B------:R-:W-:-:S04]  /*0ad0*/  MOV R2, UR70 ;  /* 0x0000004600027c02 */ /* 0x000fc80008000f00 */
[----:B------:R-:W-:-:S05]  /*0ae0*/  VIADDMNMX.U32 R2, R3, R2, 0x3, PT ;  /* 0x0000000303027446 */ /* 0x000fca0003800002 */
[----:B------:R-:W-:-:S04]  /*0af0*/  IMAD.SHL.U32 R4, R2, 0x4, RZ ;  /* 0x0000000402047824 */ /* 0x000fc800078e00ff */
[----:B------:R-:W3:Y:S02]  /*0b00*/  LDC R2, c[0x2][R4] ;  /* 0x0080000004027b82 */ /* 0x000ee40000000800 */
[----:B---3--:R-:W-:-:S04]  /*0b10*/  SHF.R.S32.HI R3, RZ, 0x1f, R2 ;  /* 0x0000001fff037819 */ /* 0x008fc80000011402 */
.L_x_149:
[----:B-12---:R-:W-:Y:S05]  /*0b20*/  BRX R2 -0xb30                                                                                                                                                                                                      (*"BRANCH_TARGETS .L_x_150,.L_x_151,.L_x_152,.L_x_10"*) ;  /* 0xfffffff402347949 */ /* 0x006fea000383ffff */
.L_x_152:
[----:B------:R-:W-:-:S08]  /*0b30*/  NOP ;  /* 0x0000000000007918 */ /* 0x000fd00000000000 */
[----:B------:R-:W1:-:S00]  /*0b40*/  USETMAXREG.DEALLOC.CTAPOOL 0x30 ;  /* 0x00000030000079c8 */ /* 0x000e4000080e0500 */
[----:B-1----:R-:W-:Y:S05]  /*0b50*/  BRA `(.L_x_9) ;  /* 0x0000003400d47947 */ /* 0x002fea0003800000 */
.L_x_151:
[----:B------:R-:W-:-:S08]  /*0b60*/  NOP ;  /* 0x0000000000007918 */ /* 0x000fd00000000000 */
[----:B------:R-:W1:-:S00]  /*0b70*/  USETMAXREG.DEALLOC.CTAPOOL 0x30 ;  /* 0x00000030000079c8 */ /* 0x000e4000080e0500 */
[----:B-1----:R-:W-:Y:S05]  /*0b80*/  BRA `(.L_x_9) ;  /* 0x0000003400c87947 */ /* 0x002fea0003800000 */
.L_x_150:
[----:B------:R-:W-:-:S08]  /*0b90*/  NOP ;  /* 0x0000000000007918 */ /* 0x000fd00000000000 */
[----:B------:R-:W1:-:S00]  /*0ba0*/  USETMAXREG.DEALLOC.CTAPOOL 0x30 ;  /* 0x00000030000079c8 */ /* 0x000e4000080e0500 */
[----:B-1----:R-:W-:Y:S05]  /*0bb0*/  BRA `(.L_x_9) ;  /* 0x0000003400bc7947 */ /* 0x002fea0003800000 */
.L_x_8:
[----:B------:R-:W-:Y:S01]  /*0bc0*/  IMAD.MOV.U32 R3, RZ, RZ, -0x7 ;  /* 0xfffffff9ff037424 */ /* 0x000fe200078e00ff */
[----:B------:R-:W-:-:S04]  /*0bd0*/  MOV R2, UR70 ;  /* 0x0000004600027c02 */ /* 0x000fc80008000f00 */
[----:B------:R-:W-:-:S05]  /*0be0*/  VIADDMNMX.U32 R2, R3, R2, 0x8, PT ;  /* 0x0000000803027446 */ /* 0x000fca0003800002 */
[----:B------:R-:W-:-:S04]  /*0bf0*/  IMAD.SHL.U32 R4, R2, 0x4, RZ ;  /* 0x0000000402047824 */ /* 0x000fc800078e00ff */
[----:B------:R-:W3:Y:S02]  /*0c00*/  LDC R2, c[0x2][R4+0x10] ;  /* 0x0080040004027b82 */ /* 0x000ee40000000800 */
[----:B---3--:R-:W-:-:S04]  /*0c10*/  SHF.R.S32.HI R3, RZ, 0x1f, R2 ;  /* 0x0000001fff037819 */ /* 0x008fc80000011402 */
.L_x_154:
[----:B-12---:R-:W-:Y:S05]  /*0c20*/  BRX R2 -0xc30                                                                                                                                                                                                      (*"BRANCH_TARGETS .L_x_155,.L_x_156,.L_x_162"*) ;  /* 0xfffffff002f47949 */ /* 0x006fea000383ffff */
.L_x_156:
[----:B------:R-:W-:-:S09]  /*0c30*/  UISETP.NE.AND UP0, UPT, UR70, 0xf, UPT ;  /* 0x0000000f4600788c */ /* 0x000fd2000bf05270 */
[----:B------:R-:W-:Y:S05]  /*0c40*/  BRA.U UP0, `(.L_x_10) ;  /* 0x0000001500147547 */ /* 0x000fea000b800000 */
[----:B------:R-:W-:-:S08]  /*0c50*/  NOP ;  /* 0x0000000000007918 */ /* 0x000fd00000000000 */
[----:B------:R-:W1:-:S00]  /*0c60*/  USETMAXREG.DEALLOC.CTAPOOL 0x30 ;  /* 0x00000030000079c8 */ /* 0x000e4000080e0500 */
[----:B-1----:R-:W-:Y:S05]  /*0c70*/  BRA `(.L_x_9) ;  /* 0x00000034008c7947 */ /* 0x002fea0003800000 */
.L_x_155:
[----:B------:R-:W-:-:S08]  /*0c80*/  NOP ;  /* 0x0000000000007918 */ /* 0x000fd00000000000 */
[----:B------:R-:W1:-:S00]  /*0c90*/  USETMAXREG.DEALLOC.CTAPOOL 0x30 ;  /* 0x00000030000079c8 */ /* 0x000e4000080e0500 */
[----:B-1----:R-:W-:Y:S05]  /*0ca0*/  BRA `(.L_x_9) ;  /* 0x0000003400807947 */ /* 0x002fea0003800000 */
.L_x_162:
[----:B------:R-:W-:-:S08]  /*0cb0*/  NOP ;  /* 0x0000000000007918 */ /* 0x000fd00000000000 */
[----:B------:R-:W1:-:S00]  /*0cc0*/  USETMAXREG.DEALLOC.CTAPOOL 0x30 ;  /* 0x00000030000079c8 */ /* 0x000e4000080e0500 */
[----:B------:R-:W2:Y:S01]  /*0cd0*/  LDCU UR4, c[0x0][0x640] ;  /* 0x0000c800ff0477ac */ /* 0x000ea20008000800 */
[----:B-1----:R-:W-:Y:S01]  /*0ce0*/  HFMA2 R3, -RZ, RZ, 0, 5.9604644775390625e-08 ;  /* 0x00000001ff037431 */ /* 0x002fe200000001ff */
[----:B------:R-:W1:Y:S01]  /*0cf0*/  LDCU UR6, c[0x0][0x654] ;  /* 0x0000ca80ff0677ac */ /* 0x000e620008000800 */
[----:B------:R-:W3:Y:S01]  /*0d00*/  LDCU UR7, c[0x0][0x63c] ;  /* 0x0000c780ff0777ac */ /* 0x000ee20008000800 */
[----:B------:R-:W4:Y:S01]  /*0d10*/  LDCU.64 UR8, c[0x0][0x630] ;  /* 0x0000c600ff0877ac */ /* 0x000f220008000a00 */
[----:B------:R-:W5:Y:S01]  /*0d20*/  LDCU.U8 UR13, c[0x0][0x638] ;  /* 0x0000c700ff0d77ac */ /* 0x000f620008000000 */
[----:B--2---:R-:W-:Y:S01]  /*0d30*/  UIMAD.WIDE.U32 UR4, UR72, UR4, URZ ;  /* 0x00000004480472a5 */ /* 0x004fe2000f8e00ff */
[----:B------:R-:W5:Y:S03]  /*0d40*/  LDCU.U8 UR14, c[0x0][0x650] ;  /* 0x0000ca00ff0e77ac */ /* 0x000f660008000000 */
[----:B------:R-:W-:Y:S01]  /*0d50*/  UIADD3 UR4, UPT, UPT, -UR5, UR72, URZ ;  /* 0x0000004805047290 */ /* 0x000fe2000fffe1ff */
[----:B------:R-:W2:Y:S03]  /*0d60*/  LDCU.U8 UR11, c[0x0][0x639] ;  /* 0x0000c720ff0b77ac */ /* 0x000ea60008000000 */
[----:B------:R-:W-:Y:S01]  /*0d70*/  USHF.R.U32.HI UR4, URZ, UR76, UR4 ;  /* 0x0000004cff047299 */ /* 0x000fe20008011604 */
[----:B------:R-:W2:Y:S03]  /*0d80*/  LDCU.U8 UR12, c[0x0][0x651] ;  /* 0x0000ca20ff0c77ac */ /* 0x000ea60008000000 */
[----:B------:R-:W-:Y:S01]  /*0d90*/  UIADD3 UR4, UPT, UPT, UR5, UR4, URZ ;  /* 0x0000000405047290 */ /* 0x000fe2000fffe0ff */
[----:B------:R-:W2:Y:S03]  /*0da0*/  LDCU.U8 UR15, c[0x0][0x62c] ;  /* 0x0000c580ff0f77ac */ /* 0x000ea60008000000 */
[----:B------:R-:W-:-:S04]  /*0db0*/  USHF.R.U32.HI UR10, URZ, UR77, UR4 ;  /* 0x0000004dff0a7299 */ /* 0x000fc80008011604 */
[----:B-1----:R-:W-:Y:S02]  /*0dc0*/  UISETP.GE.AND UP0, UPT, UR10, UR6, UPT ;  /* 0x000000060a00728c */ /* 0x002fe4000bf06270 */
[----:B------:R-:W-:Y:S02]  /*0dd0*/  UIADD3 UR4, UPT, UPT, -UR10, URZ, URZ ;  /* 0x000000ff0a047290 */ /* 0x000fe4000fffe1ff */
[----:B-----5:R-:W-:Y:S02]  /*0de0*/  USEL UR6, UR13, UR14, !UP0 ;  /* 0x0000000e0d067287 */ /* 0x020fe4000c000000 */
[----:B---3--:R-:W-:Y:S02]  /*0df0*/  UIMAD UR7, UR4, UR7, UR72 ;  /* 0x00000007040772a4 */ /* 0x008fe4000f8e0248 */
[----:B------:R-:W-:-:S03]  /*0e00*/  ULOP3.LUT UR6, UR6, 0xff, URZ, 0xc0, !UPT ;  /* 0x000000ff06067892 */ /* 0x000fc6000f8ec0ff */
[----:B----4-:R-:W1:Y:S01]  /*0e10*/  @UP0 LDCU UR9, c[0x0][0x64c] ;  /* 0x0000c980ff0907ac */ /* 0x010e620008000800 */
[----:B------:R-:W3:Y:S01]  /*0e20*/  @UP0 LDCU UR8, c[0x0][0x648] ;  /* 0x0000c900ff0807ac */ /* 0x000ee20008000800 */
[----:B-1----:R-:W-:Y:S02]  /*0e30*/  UIMAD.WIDE.U32 UR4, UR7, UR9, URZ ;  /* 0x00000009070472a5 */ /* 0x002fe4000f8e00ff */
[----:B--2---:R-:W-:Y:S02]  /*0e40*/  USEL UR9, UR11, UR12, !UP0 ;  /* 0x0000000c0b097287 */ /* 0x004fe4000c000000 */
[----:B------:R-:W-:Y:S01]  /*0e50*/  UIADD3 UR4, UPT, UPT, UR7, -UR5, URZ ;  /* 0x8000000507047290 */ /* 0x000fe2000fffe0ff */
[----:B------:R-:W1:Y:S03]  /*0e60*/  LDCU.64 UR12, c[0x0][0x620] ;  /* 0x0000c400ff0c77ac */ /* 0x000e660008000a00 */
[----:B------:R-:W-:-:S02]  /*0e70*/  USHF.R.U32.HI UR4, URZ, UR6, UR4 ;  /* 0x00000006ff047299 */ /* 0x000fc40008011604 */
[----:B------:R-:W-:Y:S02]  /*0e80*/  ULOP3.LUT UR6, UR9, 0xff, URZ, 0xc0, !UPT ;  /* 0x000000ff09067892 */ /* 0x000fe4000f8ec0ff */
[----:B------:R-:W-:Y:S01]  /*0e90*/  UIADD3 UR4, UPT, UPT, UR5, UR4, URZ ;  /* 0x0000000405047290 */ /* 0x000fe2000fffe0ff */
[----:B------:R-:W2:Y:S03]  /*0ea0*/  LDCU UR5, c[0x0][0x628] ;  /* 0x0000c500ff0577ac */ /* 0x000ea60008000800 */
[----:B------:R-:W-:Y:S01]  /*0eb0*/  USHF.R.U32.HI UR14, URZ, UR6, UR4 ;  /* 0x00000006ff0e7299 */ /* 0x000fe20008011604 */
[----:B------:R-:W4:Y:S03]  /*0ec0*/  LDCU.U8 UR11, c[0x0][0x62d] ;  /* 0x0000c5a0ff0b77ac */ /* 0x000f260008000000 */
[----:B------:R-:W-:-:S04]  /*0ed0*/  UIADD3 UR4, UPT, UPT, -UR14, URZ, URZ ;  /* 0x000000ff0e047290 */ /* 0x000fc8000fffe1ff */
[----:B---3--:R-:W-:-:S03]  /*0ee0*/  UIMAD UR4, UR8, UR4, UR7 ;  /* 0x00000004080472a4 */ /* 0x008fc6000f8e0207 */
[----:B------:R-:W-:Y:S01]  /*0ef0*/  UMOV UR8, 0x1 ;  /* 0x0000000100087882 */ /* 0x000fe20000000000 */
[----:B-1----:R-:W-:-:S04]  /*0f00*/  UIMAD UR6, UR10, UR12, UR4 ;  /* 0x0000000c0a0672a4 */ /* 0x002fc8000f8e0204 */
[----:B--2---:R-:W-:-:S07]  /*0f10*/  UIMAD.WIDE.U32 UR4, UR6, UR5, URZ ;  /* 0x00000005060472a5 */ /* 0x004fce000f8e00ff */
[----:B------:R-:W-:Y:S02]  /*0f20*/  UMOV UR4, UR5 ;  /* 0x0000000500047c82 */ /* 0x000fe40008000000 */
[----:B------:R-:W-:Y:S02]  /*0f30*/  UIADD3 UR21, UPT, UPT, UR6, -UR4, URZ ;  /* 0x8000000406157290 */ /* 0x000fe4000fffe0ff */
[----:B------:R-:W1:Y:S02]  /*0f40*/  LDCU UR5, c[0x0][0x60c] ;  /* 0x0000c180ff0577ac */ /* 0x000e640008000800 */
[----:B------:R-:W-:-:S04]  /*0f50*/  USHF.R.U32.HI UR21, URZ, UR15, UR21 ;  /* 0x0000000fff157299 */ /* 0x000fc80008011615 */
[----:B------:R-:W-:-:S03]  /*0f60*/  UIADD3 UR21, UPT, UPT, UR4, UR21, URZ ;  /* 0x0000001504157290 */ /* 0x000fc6000fffe0ff */
[----:B------:R-:W-:Y:S01]  /*0f70*/  UMOV UR4, URZ ;  /* 0x000000ff00047c82 */ /* 0x000fe20008000000 */
[----:B----4-:R-:W-:-:S04]  /*0f80*/  USHF.R.U32.HI UR21, URZ, UR11, UR21 ;  /* 0x0000000bff157299 */ /* 0x010fc80008011615 */
[----:B------:R-:W-:Y:S02]  /*0f90*/  UIADD3 UR20, UPT, UPT, -UR21, URZ, URZ ;  /* 0x000000ff15147290 */ /* 0x000fe4000fffe1ff */
[----:B-1----:R-:W-:Y:S02]  /*0fa0*/  UISETP.GE.AND UP0, UPT, UR72, UR5, UPT ;  /* 0x000000054800728c */ /* 0x002fe4000bf06270 */
[----:B------:R-:W-:-:S07]  /*0fb0*/  UIMAD UR20, UR20, UR13, UR6 ;  /* 0x0000000d141472a4 */ /* 0x000fce000f8e0206 */
[----:B------:R-:W-:Y:S05]  /*0fc0*/  BRA.U UP0, `(.L_x_11) ;  /* 0x00000009005c7547 */ /* 0x000fea000b800000 */
[----:B------:R-:W-:Y:S01]  /*0fd0*/  UMOV UR4, 0x400 ;  /* 0x0000040000047882 */ /* 0x000fe20000000000 */
[----:B------:R-:W-:Y:S01]  /*0fe0*/  MOV R3, 0x80000000 ;  /* 0x8000000000037802 */ /* 0x000fe20000000f00 */
[----:B------:R-:W-:Y:S01]  /*0ff0*/  ULEA UR22, UR22, UR4, 0x18 ;  /* 0x0000000416167291 */ /* 0x000fe2000f8ec0ff */
[----:B------:R-:W1:Y:S01]  /*1000*/  LDCU UR25, c[0x0][0x614] ;  /* 0x0000c280ff1977ac */ /* 0x000e620008000800 */
[----:B------:R-:W2:Y:S07]  /*1010*/  LDCU UR9, c[0x0][0x38c] ;  /* 0x00007180ff0977ac */ /* 0x000eae0008000800 */
[----:B------:R-:W3:Y:S01]  /*1020*/  SYNCS.PHASECHK.TRANS64.TRYWAIT P0, [UR22+0xd0], R3 ;  /* 0x0000d003ff0075a7 */ /* 0x000ee20008001116 */
[----:B------:R-:W4:Y:S01]  /*1030*/  LDCU UR4, c[0x0][0x380] ;  /* 0x00007000ff0477ac */ /* 0x000f220008000800 */
[----:B------:R-:W-:Y:S01]  /*1040*/  UMOV UR16, 0x0 ;  /* 0x0000000000107882 */ /* 0x000fe20000000000 */
[----:B------:R-:W-:Y:S01]  /*1050*/  UMOV UR17, 0x1 ;  /* 0x0000000100117882 */ /* 0x000fe20000000000 */
[----:B------:R-:W5:Y:S01]  /*1060*/  LDCU.64 UR18, c[0x0][0x348] ;  /* 0x00006900ff1277ac */ /* 0x000f620008000a00 */
[----:B-1----:R-:W-:-:S02]  /*1070*/  UIADD3 UR5, UPT, UPT, -UR14, UR25, URZ ;  /* 0x000000190e057290 */ /* 0x002fc4000fffe1ff */
[----:B------:R-:W-:Y:S02]  /*1080*/  USHF.L.U32 UR23, UR75, 0x6, URZ ;  /* 0x000000064b177899 */ /* 0x000fe400080006ff */
[----:B--2---:R-:W-:Y:S02]  /*1090*/  UIADD3 UR7, UPT, UPT, -UR9, URZ, URZ ;  /* 0x000000ff09077290 */ /* 0x004fe4000fffe1ff */
[----:B------:R-:W-:Y:S02]  /*10a0*/  UIADD3 UR10, UPT, UPT, UR9, -0x1, URZ ;  /* 0xffffffff090a7890 */ /* 0x000fe4000fffe0ff */
[----:B----4-:R-:W-:Y:S02]  /*10b0*/  UIADD3 UR4, UPT, UPT, UR9, -UR4, URZ ;  /* 0x8000000409047290 */ /* 0x010fe4000fffe0ff */
[----:B------:R-:W-:Y:S02]  /*10c0*/  USHF.R.S32.HI UR7, URZ, 0x1f, UR7 ;  /* 0x0000001fff077899 */ /* 0x000fe40008011407 */
[----:B------:R-:W-:-:S02]  /*10d0*/  ULEA UR4, UR5, UR4, 0x7 ;  /* 0x0000000405047291 */ /* 0x000fc4000f8e38ff */
[----:B------:R-:W-:Y:S02]  /*10e0*/  UISETP.GT.AND UP0, UPT, UR9, URZ, UPT ;  /* 0x000000ff0900728c */ /* 0x000fe4000bf04270 */
[----:B------:R-:W-:Y:S02]  /*10f0*/  UIADD3 UR6, UPT, UPT, -UR4, URZ, URZ ;  /* 0x000000ff04067290 */ /* 0x000fe4000fffe1ff */
[----:B------:R-:W-:Y:S02]  /*1100*/  UIADD3 UR5, UPT, UPT, UR4, -0x1, URZ ;  /* 0xffffffff04057890 */ /* 0x000fe4000fffe0ff */
[----:B------:R-:W-:Y:S02]  /*1110*/  USHF.R.S32.HI UR6, URZ, 0x1f, UR6 ;  /* 0x0000001fff067899 */ /* 0x000fe40008011406 */
[----:B------:R-:W-:Y:S02]  /*1120*/  UISETP.GT.AND UP1, UPT, UR4, URZ, UPT ;  /* 0x000000ff0400728c */ /* 0x000fe4000bf24270 */
[----:B------:R-:W-:-:S02]  /*1130*/  USHF.R.S32.HI UR8, URZ, 0x1f, UR10 ;  /* 0x0000001fff087899 */ /* 0x000fc4000801140a */
[----:B------:R-:W-:Y:S02]  /*1140*/  ULEA.HI UR9, UR7, -UR9, URZ, 0x7 ;  /* 0x8000000907097291 */ /* 0x000fe4000f8f38ff */
[----:B------:R-:W-:Y:S02]  /*1150*/  ULEA.HI UR4, UR6, -UR4, URZ, 0x7 ;  /* 0x8000000406047291 */ /* 0x000fe4000f8f38ff */
[----:B------:R-:W-:Y:S02]  /*1160*/  USHF.R.S32.HI UR7, URZ, 0x1f, UR5 ;  /* 0x0000001fff077899 */ /* 0x000fe40008011405 */
[----:B------:R-:W-:Y:S02]  /*1170*/  ULEA.HI UR10, UR8, UR10, URZ, 0x7 ;  /* 0x0000000a080a7291 */ /* 0x000fe4000f8f38ff */
[----:B------:R-:W-:Y:S02]  /*1180*/  USHF.R.S32.HI UR4, URZ, 0x7, UR4 ;  /* 0x00000007ff047899 */ /* 0x000fe40008011404 */
[----:B------:R-:W-:-:S02]  /*1190*/  USHF.R.S32.HI UR8, URZ, 0x7, UR9 ;  /* 0x00000007ff087899 */ /* 0x000fc40008011409 */
[----:B------:R-:W-:Y:S02]  /*11a0*/  ULEA.HI UR5, UR7, UR5, URZ, 0x7 ;  /* 0x0000000507057291 */ /* 0x000fe4000f8f38ff */
[----:B------:R-:W-:Y:S02]  /*11b0*/  UIADD3 UR6, UPT, UPT, -UR4, URZ, URZ ;  /* 0x000000ff04067290 */ /* 0x000fe4000fffe1ff */
[----:B------:R-:W-:Y:S02]  /*11c0*/  @UP0 UIMAD.WIDE UR12, UR10, 0x2000000, UR16 ;  /* 0x020000000a0c08a5 */ /* 0x000fe4000f8e0210 */
[----:B------:R-:W-:Y:S02]  /*11d0*/  ULEA.HI.SX32 UR5, UR5, 0x1, 0x19 ;  /* 0x0000000105057891 */ /* 0x000fe4000f8fcaff */
[----:B------:R-:W-:Y:S02]  /*11e0*/  UIADD3 UR4, UPT, UPT, -UR8, URZ, URZ ;  /* 0x000000ff08047290 */ /* 0x000fe4000fffe1ff */
[----:B------:R-:W-:-:S02]  /*11f0*/  UIADD3 UR17, UPT, UPT, UR22, 0x10, URZ ;  /* 0x0000001016117890 */ /* 0x000fc4000fffe0ff */
[----:B------:R-:W-:Y:S01]  /*1200*/  UIADD3 UR16, UPT, UPT, UR22, 0x8800, URZ ;  /* 0x0000880016107890 */ /* 0x000fe2000fffe0ff */
[----:B------:R-:W-:Y:S02]  /*1210*/  @!UP1 UMOV UR5, UR6 ;  /* 0x0000000600059c82 */ /* 0x000fe40008000000 */
[----:B------:R-:W-:Y:S01]  /*1220*/  @UP0 UMOV UR4, UR13 ;  /* 0x0000000d00040c82 */ /* 0x000fe20008000000 */
[----:B------:R-:W-:Y:S02]  /*1230*/  ULOP3.LUT UR17, UR17, 0xfefffc10, URZ, 0xc0, !UPT ;  /* 0xfefffc1011117892 */ /* 0x000fe4000f8ec0ff */
[----:B------:R-:W-:Y:S02]  /*1240*/  UISETP.LT.AND UP0, UPT, UR5, UR4, UPT ;  /* 0x000000040500728c */ /* 0x000fe4000bf01270 */
[----:B------:R-:W-:Y:S02]  /*1250*/  UISETP.NE.AND UP2, UPT, UR75, URZ, UPT ;  /* 0x000000ff4b00728c */ /* 0x000fe4000bf45270 */
[----:B------:R-:W-:-:S02]  /*1260*/  USEL UR15, UR5, UR4, UP0 ;  /* 0x00000004050f7287 */ /* 0x000fc40008000000 */
[----:B-----5:R-:W-:Y:S02]  /*1270*/  UIADD3 UR4, UP0, UPT, UR18, 0x100, URZ ;  /* 0x0000010012047890 */ /* 0x020fe4000ff1e0ff */
[----:B------:R-:W-:Y:S02]  /*1280*/  USHF.L.U32 UR24, UR15, 0x7, URZ ;  /* 0x000000070f187899 */ /* 0x000fe400080006ff */
[----:B------:R-:W-:Y:S02]  /*1290*/  UIADD3.X UR5, UPT, UPT, URZ, UR19, URZ, UP0, !UPT ;  /* 0x00000013ff057290 */ /* 0x000fe400087fe4ff */
[----:B------:R-:W-:Y:S01]  /*12a0*/  UIADD3 UR11, UPT, UPT, UR24, -0x80, URZ ;  /* 0xffffff80180b7890 */ /* 0x000fe2000fffe0ff */
[----:B------:R-:W-:-:S03]  /*12b0*/  UMOV UR18, URZ ;  /* 0x000000ff00127c82 */ /* 0x000fc60008000000 */
[----:B------:R-:W-:Y:S01]  /*12c0*/  UIADD3 UR19, UPT, UPT, UR23, UR11, URZ ;  /* 0x0000000b17137290 */ /* 0x000fe2000fffe0ff */
[----:B---3--:R-:W-:Y:S11]  /*12d0*/  @!P0 BRA `(.L_x_12) ;  /* 0x000000c000b48947 */ /* 0x008ff60003800000 */
.L_x_89:
[----:B------:R-:W-:Y:S05]  /*12e0*/  BRA.U UP2, `(.L_x_13) ;  /* 0x00000001020c7547 */ /* 0x000fea000b800000 */
[----:B------:R-:W-:-:S13]  /*12f0*/  ELECT P0, URZ, PT ;  /* 0x0000000000ff782f */ /* 0x000fda0003800000 */
[----:B-1----:R-:W-:-:S04]  /*1300*/  @P0 MOV R2, 0x4000 ;  /* 0x0000400000020802 */ /* 0x002fc80000000f00 */
[----:B------:R2:W-:Y:S03]  /*1310*/  @P0 SYNCS.ARRIVE.TRANS64 RZ, [UR22+0x10], R2 ;  /* 0x00001002ffff09a7 */ /* 0x0005e60008000016 */
.L_x_13:
[----:B------:R3:W-:Y:S01]  /*1320*/  UTMALDG.4D.2CTA [UR16], [UR4], desc[URZ] ;  /* 0x0000ff10040075b4 */ /* 0x0007e20008219000 */
[----:B------:R-:W4:Y:S01]  /*1330*/  SYNCS.PHASECHK.TRANS64.TRYWAIT P0, [UR22+0x8], R3 ;  /* 0x00000803ff0075a7 */ /* 0x000f220008001116 */
[----:B------:R-:W5:Y:S02]  /*1340*/  LDCU.64 UR6, c[0x0][0x348] ;  /* 0x00006900ff0677ac */ /* 0x000f640008000a00 */
[----:B-----5:R-:W-:-:S04]  /*1350*/  UIADD3 UR6, UP0, UPT, UR6, 0x80, URZ ;  /* 0x0000008006067890 */ /* 0x020fc8000ff1e0ff */
[----:B------:R-:W-:Y:S02]  /*1360*/  UIADD3.X UR7, UPT, UPT, URZ, UR7, URZ, UP0, !UPT ;  /* 0x00000007ff077290 */ /* 0x000fe400087fe4ff */
[----:B---3--:R-:W-:Y:S02]  /*1370*/  ULOP3.LUT UR4, URZ, UR14, URZ, 0x33, !UPT ;  /* 0x0000000eff047292 */ /* 0x008fe4000f8e33ff */
[----:B------:R-:W-:Y:S02]  /*1380*/  ULOP3.LUT UR17, UR22, 0xfefffc00, URZ, 0xc0, !UPT ;  /* 0xfefffc0016117892 */ /* 0x000fe4000f8ec0ff */
[----:B------:R-:W-:Y:S02]  /*1390*/  UIADD3 UR4, UPT, UPT, UR4, UR25, URZ ;  /* 0x0000001904047290 */ /* 0x000fe4000fffe0ff */
[----:B------:R-:W-:Y:S02]  /*13a0*/  UIADD3 UR16, UPT, UPT, UR22, 0x4800, URZ ;  /* 0x0000480016107890 */ /* 0x000fe4000fffe0ff */
[----:B------:R-:W-:Y:S01]  /*13b0*/  ULEA UR4, UR4, UR75, 0x1 ;  /* 0x0000004b04047291 */ /* 0x000fe2000f8e08ff */
[----:B------:R-:W-:-:S03]  /*13c0*/  UMOV UR18, URZ ;  /* 0x000000ff00127c82 */ /* 0x000fc60008000000 */
[----:B------:R-:W-:Y:S01]  /*13d0*/  USHF.L.U32 UR19, UR4, 0x7, URZ ;  /* 0x0000000704137899 */ /* 0x000fe200080006ff */
[----:B----4-:R-:W-:Y:S11]  /*13e0*/  @!P0 BRA `(.L_x_14) ;  /* 0x000000c000908947 */ /* 0x010ff60003800000 */
.L_x_91:
[----:B------:R-:W-:Y:S05]  /*13f0*/  BRA.U UP2, `(.L_x_15) ;  /* 0x00000001020c7547 */ /* 0x000fea000b800000 */
[----:B------:R-:W-:-:S13]  /*1400*/  ELECT P0, URZ, PT ;  /* 0x0000000000ff782f */ /* 0x000fda0003800000 */
[----:B-12---:R-:W-:-:S04]  /*1410*/  @P0 MOV R2, 0x8000 ;  /* 0x0000800000020802 */ /* 0x006fc80000000f00 */
[----:B------:R3:W-:Y:S03]  /*1420*/  @P0 SYNCS.ARRIVE.TRANS64 RZ, [UR22], R2 ;  /* 0x00000002ffff09a7 */ /* 0x0007e60008000016 */
.L_x_15:
[----:B------:R4:W-:Y:S01]  /*1430*/  UTMALDG.4D.2CTA [UR16], [UR6], desc[URZ] ;  /* 0x0000ff10060075b4 */ /* 0x0009e20008219000 */
[----:B------:R-:W5:Y:S01]  /*1440*/  SYNCS.PHASECHK.TRANS64.TRYWAIT P0, [UR22+0xd8], R3 ;  /* 0x0000d803ff0075a7 */ /* 0x000f620008001116 */
[----:B------:R-:W1:Y:S01]  /*1450*/  LDCU.64 UR4, c[0x0][0x348] ;  /* 0x00006900ff0477ac */ /* 0x000e620008000a00 */
[----:B------:R-:W-:Y:S02]  /*1460*/  UIADD3 UR9, UPT, UPT, UR22, 0x18, URZ ;  /* 0x0000001816097890 */ /* 0x000fe4000fffe0ff */
[----:B------:R-:W-:Y:S02]  /*1470*/  USHF.L.U32 UR10, UR75, 0x5, URZ ;  /* 0x000000054b0a7899 */ /* 0x000fe400080006ff */
[----:B------:R-:W-:Y:S02]  /*1480*/  UIADD3 UR8, UPT, UPT, UR22, 0xa800, URZ ;  /* 0x0000a80016087890 */ /* 0x000fe4000fffe0ff */
[----:B------:R-:W-:Y:S01]  /*1490*/  ULOP3.LUT UR9, UR9, 0xfefffc18, URZ, 0xc0, !UPT ;  /* 0xfefffc1809097892 */ /* 0x000fe2000f8ec0ff */
[----:B------:R-:W-:Y:S01]  /*14a0*/  UMOV UR12, UR20 ;  /* 0x00000014000c7c82 */ /* 0x000fe20008000000 */
[----:B------:R-:W-:Y:S01]  /*14b0*/  UMOV UR13, UR21 ;  /* 0x00000015000d7c82 */ /* 0x000fe20008000000 */
[----:B-1----:R-:W-:-:S04]  /*14c0*/  UIADD3 UR4, UP0, UPT, UR4, 0x180, URZ ;  /* 0x0000018004047890 */ /* 0x002fc8000ff1e0ff */
[----:B------:R-:W-:Y:S01]  /*14d0*/  UIADD3.X UR5, UPT, UPT, URZ, UR5, URZ, UP0, !UPT ;  /* 0x00000005ff057290 */ /* 0x000fe200087fe4ff */
[----:B----45:R-:W-:Y:S11]  /*14e0*/  @!P0 BRA `(.L_x_16) ;  /* 0x000000c000708947 */ /* 0x030ff60003800000 */
.L_x_93:
[----:B------:R-:W-:Y:S05]  /*14f0*/  BRA.U UP2, `(.L_x_17) ;  /* 0x00000001020c7547 */ /* 0x000fea000b800000 */
[----:B------:R-:W-:-:S13]  /*1500*/  ELECT P0, URZ, PT ;  /* 0x0000000000ff782f */ /* 0x000fda0003800000 */
[----:B-123--:R-:W-:-:S04]  /*1510*/  @P0 MOV R2, 0x4000 ;  /* 0x0000400000020802 */ /* 0x00efc80000000f00 */
[----:B------:R4:W-:Y:S03]  /*1520*/  @P0 SYNCS.ARRIVE.TRANS64 RZ, [UR22+0x18], R2 ;  /* 0x00001802ffff09a7 */ /* 0x0009e60008000016 */
.L_x_17:
[----:B------:R-:W-:Y:S01]  /*1530*/  UISETP.GE.AND UP0, UPT, UR15, 0x2, UPT ;  /* 0x000000020f00788c */ /* 0x000fe2000bf06270 */
[----:B------:R-:W-:Y:S01]  /*1540*/  HFMA2 R3, -RZ, RZ, 0, 0 ;  /* 0x00000000ff037431 */ /* 0x000fe200000001ff */
[----:B------:R5:W-:Y:S02]  /*1550*/  UTMALDG.4D.2CTA [UR8], [UR4], desc[URZ] ;  /* 0x0000ff08040075b4 */ /* 0x000be40008219000 */
[----:B-----5:R-:W-:Y:S01]  /*1560*/  UMOV UR8, 0x1 ;  /* 0x0000000100087882 */ /* 0x020fe20000000000 */
[----:B------:R-:W-:-:S04]  /*1570*/  UMOV UR4, 0x2 ;  /* 0x0000000200047882 */ /* 0x000fc80000000000 */
[----:B------:R-:W-:Y:S05]  /*1580*/  BRA.U !UP0, `(.L_x_11) ;  /* 0x0000000108ec7547 */ /* 0x000fea000b800000 */
[----:B------:R-:W5:Y:S01]  /*1590*/  LDCU.64 UR4, c[0x0][0x348] ;  /* 0x00006900ff0477ac */ /* 0x000f620008000a00 */
[----:B------:R-:W-:Y:S02]  /*15a0*/  ULOP3.LUT UR23, UR24, UR23, URZ, 0xfc, !UPT ;  /* 0x0000001718177292 */ /* 0x000fe4000f8efcff */
[----:B------:R-:W-:Y:S01]  /*15b0*/  UIADD3 UR15, UPT, UPT, -UR15, URZ, URZ ;  /* 0x000000ff0f0f7290 */ /* 0x000fe2000fffe1ff */
[----:B------:R-:W-:Y:S01]  /*15c0*/  UMOV UR8, 0x1 ;  /* 0x0000000100087882 */ /* 0x000fe20000000000 */
[----:B------:R-:W-:Y:S01]  /*15d0*/  UMOV UR18, URZ ;  /* 0x000000ff00127c82 */ /* 0x000fe20008000000 */
[----:B-----5:R-:W-:Y:S02]  /*15e0*/  UIADD3 UR26, UP0, UPT, UR4, 0x180, URZ ;  /* 0x00000180041a7890 */ /* 0x020fe4000ff1e0ff */
[----:B------:R-:W-:Y:S02]  /*15f0*/  UIADD3 UR28, UP1, UPT, UR4, 0x100, URZ ;  /* 0x00000100041c7890 */ /* 0x000fe4000ff3e0ff */
[----:B------:R-:W-:-:S02]  /*1600*/  UIADD3.X UR27, UPT, UPT, URZ, UR5, URZ, UP0, !UPT ;  /* 0x00000005ff1b7290 */ /* 0x000fc400087fe4ff */
[----:B------:R-:W-:Y:S02]  /*1610*/  UIADD3.X UR29, UPT, UPT, URZ, UR5, URZ, UP1, !UPT ;  /* 0x00000005ff1d7290 */ /* 0x000fe40008ffe4ff */
[----:B------:R-:W-:Y:S01]  /*1620*/  UISETP.NE.AND UP0, UPT, UR75, URZ, UPT ;  /* 0x000000ff4b00728c */ /* 0x000fe2000bf05270 */
[----:B------:R-:W-:-:S10]  /*1630*/  UMOV UR4, 0x2 ;  /* 0x0000000200047882 */ /* 0x000fd40000000000 */
.L_x_22:
[----:B------:R-:W-:Y:S02]  /*1640*/  USHF.L.U32 UR9, UR8, 0x1f, URZ ;  /* 0x0000001f08097899 */ /* 0x000fe400080006ff */
[----:B------:R-:W-:Y:S02]  /*1650*/  ULEA UR5, UR4, UR22, 0x3 ;  /* 0x0000001604057291 */ /* 0x000fe4000f8e18ff */
[----:B------:R-:W-:Y:S02]  /*1660*/  UIADD3 UR6, UPT, UPT, UR4, 0x1, URZ ;  /* 0x0000000104067890 */ /* 0x000fe4000fffe0ff */
[----:B-1234-:R-:W-:Y:S01]  /*1670*/  MOV R2, UR9 ;  /* 0x0000000900027c02 */ /* 0x01efe20008000f00 */
[----:B------:R-:W-:Y:S02]  /*1680*/  ULEA UR16, UR4, UR22, 0xd ;  /* 0x0000001604107291 */ /* 0x000fe4000f8e68ff */
[----:B------:R-:W-:Y:S02]  /*1690*/  UISETP.NE.AND UP1, UPT, UR6, 0x18, UPT ;  /* 0x000000180600788c */ /* 0x000fe4000bf25270 */
[----:B------:R-:W1:Y:S01]  /*16a0*/  SYNCS.PHASECHK.TRANS64.TRYWAIT P0, [UR5+0xd0], R2 ;  /* 0x0000d002ff0075a7 */ /* 0x000e620008001105 */
[----:B------:R-:W-:-:S02]  /*16b0*/  UIADD3 UR17, UPT, UPT, UR5, 0x10, URZ ;  /* 0x0000001005117890 */ /* 0x000fc4000fffe0ff */
[----:B------:R-:W-:Y:S02]  /*16c0*/  USEL UR4, URZ, 0x1, UP1 ;  /* 0x00000001ff047887 */ /* 0x000fe40008800000 */
[----:B------:R-:W-:Y:S02]  /*16d0*/  USEL UR7, UR6, URZ, UP1 ;  /* 0x000000ff06077287 */ /* 0x000fe40008800000 */
[----:B------:R-:W-:Y:S02]  /*16e0*/  ULOP3.LUT UR14, UR8, UR4, URZ, 0x3c, !UPT ;  /* 0x00000004080e7292 */ /* 0x000fe4000f8e3cff */
[----:B------:R-:W-:Y:S02]  /*16f0*/  UIADD3 UR19, UPT, UPT, UR23, -0x100, URZ ;  /* 0xffffff0017137890 */ /* 0x000fe4000fffe0ff */
[----:B------:R-:W-:Y:S02]  /*1700*/  UIADD3 UR16, UPT, UPT, UR16, 0x8800, URZ ;  /* 0x0000880010107890 */ /* 0x000fe4000fffe0ff */
[----:B------:R-:W-:-:S02]  /*1710*/  ULOP3.LUT UR17, UR17, 0xfefffff8, URZ, 0xc0, !UPT ;  /* 0xfefffff811117892 */ /* 0x000fc4000f8ec0ff */
[----:B------:R-:W-:Y:S02]  /*1720*/  ULEA UR4, UR7, UR22, 0x3 ;  /* 0x0000001607047291 */ /* 0x000fe4000f8e18ff */
[----:B------:R-:W-:Y:S01]  /*1730*/  USHF.L.U32 UR6, UR14, 0x1f, URZ ;  /* 0x0000001f0e067899 */ /* 0x000fe200080006ff */
[----:B-1----:R-:W-:Y:S11]  /*1740*/  @!P0 BRA `(.L_x_18) ;  /* 0x000000bc00f88947 */ /* 0x002ff60003800000 */
.L_x_95:
[----:B-1----:R-:W-:Y:S01]  /*1750*/  MOV R2, UR6 ;  /* 0x0000000600027c02 */ /* 0x002fe20008000f00 */
[----:B------:R-:W-:Y:S06]  /*1760*/  BRA.U UP2, `(.L_x_19) ;  /* 0x00000001020c7547 */ /* 0x000fec000b800000 */
[----:B------:R-:W-:-:S13]  /*1770*/  ELECT P0, URZ, PT ;  /* 0x0000000000ff782f */ /* 0x000fda0003800000 */
[----:B------:R-:W-:-:S04]  /*1780*/  @P0 MOV R4, 0x4000 ;  /* 0x0000400000040802 */ /* 0x000fc80000000f00 */
[----:B------:R1:W-:Y:S03]  /*1790*/  @P0 SYNCS.ARRIVE.TRANS64 RZ, [UR5+0x10], R4 ;  /* 0x00001004ffff09a7 */ /* 0x0003e60008000005 */
.L_x_19:
[----:B------:R2:W-:Y:S01]  /*17a0*/  UTMALDG.4D.2CTA [UR16], [UR28], desc[URZ] ;  /* 0x0000ff101c0075b4 */ /* 0x0005e20008219000 */
[----:B------:R-:W3:Y:S01]  /*17b0*/  SYNCS.PHASECHK.TRANS64.TRYWAIT P0, [UR4+0xd0], R2 ;  /* 0x0000d002ff0075a7 */ /* 0x000ee20008001104 */
[----:B------:R-:W-:Y:S01]  /*17c0*/  UPLOP3.LUT UP2, UPT, UPT, UPT, UP0, 0x80, 0x8 ;  /* 0x000000000008789c */ /* 0x000fe20003f4f000 */
[----:B--23--:R-:W-:Y:S10]  /*17d0*/  @!P0 BRA `(.L_x_20) ;  /* 0x000000bc00f48947 */ /* 0x00cff40003800000 */
.L_x_97:
[----:B------:R-:W-:Y:S05]  /*17e0*/  BRA.U UP2, `(.L_x_21) ;  /* 0x00000001020c7547 */ /* 0x000fea000b800000 */
[----:B------:R-:W-:-:S13]  /*17f0*/  ELECT P0, URZ, PT ;  /* 0x0000000000ff782f */ /* 0x000fda0003800000 */
[----:B-1----:R-:W-:-:S04]  /*1800*/  @P0 MOV R2, 0x4000 ;  /* 0x0000400000020802 */ /* 0x002fc80000000f00 */
[----:B------:R2:W-:Y:S03]  /*1810*/  @P0 SYNCS.ARRIVE.TRANS64 RZ, [UR4+0x10], R2 ;  /* 0x00001002ffff09a7 */ /* 0x0005e60008000004 */
.L_x_21:
[----:B------:R-:W-:Y:S02]  /*1820*/  UIADD3 UR9, UPT, UPT, UR4, 0x10, URZ ;  /* 0x0000001004097890 */ /* 0x000fe4000fffe0ff */
[----:B------:R-:W-:Y:S02]  /*1830*/  UIADD3 UR4, UPT, UPT, UR7, 0x1, URZ ;  /* 0x0000000107047890 */ /* 0x000fe4000fffe0ff */
[----:B------:R-:W-:Y:S02]  /*1840*/  UIADD3 UR15, UPT, UPT, UR15, 0x1, URZ ;  /* 0x000000010f0f7890 */ /* 0x000fe4000fffe0ff */
[----:B------:R-:W-:Y:S02]  /*1850*/  UISETP.NE.AND UP1, UPT, UR4, 0x18, UPT ;  /* 0x000000180400788c */ /* 0x000fe4000bf25270 */
[----:B------:R-:W-:Y:S02]  /*1860*/  ULEA UR8, UR7, UR22, 0xd ;  /* 0x0000001607087291 */ /* 0x000fe4000f8e68ff */
[----:B------:R-:W-:-:S02]  /*1870*/  USEL UR5, URZ, 0x1, UP1 ;  /* 0x00000001ff057887 */ /* 0x000fc40008800000 */
[----:B------:R-:W-:Y:S02]  /*1880*/  USEL UR4, UR4, URZ, UP1 ;  /* 0x000000ff04047287 */ /* 0x000fe40008800000 */
[----:B------:R-:W-:Y:S02]  /*1890*/  UISETP.NE.AND UP1, UPT, UR15, -0x1, UPT ;  /* 0xffffffff0f00788c */ /* 0x000fe4000bf25270 */
[----:B------:R-:W-:Y:S02]  /*18a0*/  UIADD3 UR11, UPT, UPT, UR24, -0x100, URZ ;  /* 0xffffff00180b7890 */ /* 0x000fe4000fffe0ff */
[----:B------:R-:W-:Y:S02]  /*18b0*/  ULOP3.LUT UR9, UR9, 0xfefffff8, URZ, 0xc0, !UPT ;  /* 0xfefffff809097892 */ /* 0x000fe4000f8ec0ff */
[----:B------:R-:W-:Y:S01]  /*18c0*/  UIADD3 UR8, UPT, UPT, UR8, 0x8800, URZ ;  /* 0x0000880008087890 */ /* 0x000fe2000fffe0ff */
[----:B------:R-:W-:Y:S01]  /*18d0*/  UMOV UR12, UR20 ;  /* 0x00000014000c7c82 */ /* 0x000fe20008000000 */
[----:B------:R-:W-:Y:S01]  /*18e0*/  UMOV UR13, UR21 ;  /* 0x00000015000d7c82 */ /* 0x000fe20008000000 */
[----:B------:R-:W-:-:S02]  /*18f0*/  UIADD3 UR23, UPT, UPT, UR23, -0x80, URZ ;  /* 0xffffff8017177890 */ /* 0x000fc4000fffe0ff */
[----:B------:R-:W-:-:S04]  /*1900*/  UIADD3 UR24, UPT, UPT, UR24, -0x80, URZ ;  /* 0xffffff8018187890 */ /* 0x000fc8000fffe0ff */
[----:B------:R3:W-:Y:S02]  /*1910*/  UTMALDG.4D.2CTA [UR8], [UR26], desc[URZ] ;  /* 0x0000ff081a0075b4 */ /* 0x0007e40008219000 */
[----:B---3--:R-:W-:Y:S01]  /*1920*/  ULOP3.LUT UR8, UR14, UR5, URZ, 0x3c, !UPT ;  /* 0x000000050e087292 */ /* 0x008fe2000f8e3cff */
[----:B------:R-:W-:Y:S11]  /*1930*/  BRA.U UP1, `(.L_x_22) ;  /* 0xfffffffd01407547 */ /* 0x000ff6000b83ffff */
.L_x_11:
[----:B------:R-:W-:Y:S01]  /*1940*/  UIADD3 UR5, UPT, UPT, UR4, 0x2, URZ ;  /* 0x0000000204057890 */ /* 0x000fe2000fffe0ff */
[----:B------:R-:W5:Y:S01]  /*1950*/  S2UR UR22, SR_CgaCtaId ;  /* 0x00000000001679c3 */ /* 0x000f620000008800 */
[----:B------:R-:W-:-:S04]  /*1960*/  UISETP.NE.AND UP0, UPT, UR4, 0x17, UPT ;  /* 0x000000170400788c */ /* 0x000fc8000bf05270 */
[----:B------:R-:W-:-:S04]  /*1970*/  USEL UR5, UR5, 0x1, UP0 ;  /* 0x0000000105057887 */ /* 0x000fc80008000000 */
[----:B------:R-:W-:Y:S02]  /*1980*/  UIADD3 UR6, UPT, UPT, UR5, 0x1, URZ ;  /* 0x0000000105067890 */ /* 0x000fe4000fffe0ff */
[----:B------:R-:W-:-:S04]  /*1990*/  UISETP.NE.AND UP1, UPT, UR5, 0x18, UPT ;  /* 0x000000180500788c */ /* 0x000fc8000bf25270 */
[----:B------:R-:W-:Y:S02]  /*19a0*/  USEL UR15, UR6, 0x1, UP1 ;  /* 0x00000001060f7887 */ /* 0x000fe40008800000 */
[----:B------:R-:W-:Y:S02]  /*19b0*/  UISETP.EQ.XOR UP1, UPT, UR4, 0x17, !UP1 ;  /* 0x000000170400788c */ /* 0x000fe4000cf22a70 */
[----:B------:R-:W-:Y:S02]  /*19c0*/  UIADD3 UR5, UPT, UPT, UR15, 0x1, URZ ;  /* 0x000000010f057890 */ /* 0x000fe4000fffe0ff */
[----:B------:R-:W-:Y:S02]  /*19d0*/  UISETP.NE.AND UP0, UPT, UR15, 0x18, UPT ;  /* 0x000000180f00788c */ /* 0x000fe4000bf05270 */
[----:B------:R-:W-:Y:S02]  /*19e0*/  UISETP.EQ.XOR UP1, UPT, UR15, 0x18, UP1 ;  /* 0x000000180f00788c */ /* 0x000fe40008f22a70 */
[----:B------:R-:W-:-:S04]  /*19f0*/  USEL UR14, UR5, 0x1, UP0 ;  /* 0x00000001050e7887 */ /* 0x000fc80008000000 */
        /* <DEDUP_REMOVED lines=75> */
[----:B------:R-:W-:Y:S01]  /*1eb0*/  USEL UR5, UR5, 0x1, UP0 ;  /* 0x0000000105057887 */ /* 0x000fe20008000000 */
[----:B------:R-:W-:-:S03]  /*1ec0*/  UMOV UR4, 0x400 ;  /* 0x0000040000047882 */ /* 0x000fc60000000000 */
[----:B------:R-:W-:Y:S02]  /*1ed0*/  UISETP.EQ.XOR UP1, UPT, UR5, 0x18, UP1 ;  /* 0x000000180500788c */ /* 0x000fe40008f22a70 */
[----:B------:R-:W-:Y:S02]  /*1ee0*/  UISETP.NE.AND UP0, UPT, UR5, 0x18, UPT ;  /* 0x000000180500788c */ /* 0x000fe4000bf05270 */
[----:B------:R-:W-:Y:S02]  /*1ef0*/  USEL UR6, URZ, 0x1, !UP1 ;  /* 0x00000001ff067887 */ /* 0x000fe4000c800000 */
[----:B-----5:R-:W-:Y:S02]  /*1f00*/  ULEA UR4, UR22, UR4, 0x18 ;  /* 0x0000000416047291 */ /* 0x020fe4000f8ec0ff */
[----:B------:R-:W-:Y:S02]  /*1f10*/  ULOP3.LUT UR6, UR8, UR6, URZ, 0x3c, !UPT ;  /* 0x0000000608067292 */ /* 0x000fe4000f8e3cff */
[----:B------:R-:W-:-:S02]  /*1f20*/  USEL UR5, UR5, URZ, UP0 ;  /* 0x000000ff05057287 */ /* 0x000fc40008000000 */
[----:B------:R-:W-:Y:S02]  /*1f30*/  USHF.L.U32 UR6, UR6, 0x1f, URZ ;  /* 0x0000001f06067899 */ /* 0x000fe400080006ff */
[----:B------:R-:W-:Y:S02]  /*1f40*/  ULEA UR5, UR5, UR4, 0x3 ;  /* 0x0000000405057291 */ /* 0x000fe4000f8e18ff */
[----:B------:R-:W-:Y:S02]  /*1f50*/  UISETP.NE.AND UP0, UPT, UR75, URZ, UPT ;  /* 0x000000ff4b00728c */ /* 0x000fe4000bf05270 */
[----:B-1234-:R-:W-:-:S05]  /*1f60*/  MOV R2, UR6 ;  /* 0x0000000600027c02 */ /* 0x01efca0008000f00 */
[----:B------:R-:W1:Y:S02]  /*1f70*/  SYNCS.PHASECHK.TRANS64.TRYWAIT P0, [UR5+0xd0], R2 ;  /* 0x0000d002ff0075a7 */ /* 0x000e640008001105 */
[----:B-1----:R-:W-:Y:S05]  /*1f80*/  @!P0 BRA `(.L_x_23) ;  /* 0x000000b800288947 */ /* 0x002fea0003800000 */
.L_x_99:
[----:B------:R-:W-:Y:S04]  /*1f90*/  BSSY.RECONVERGENT B0, `(.L_x_10) ;  /* 0x0000010000007945 */ /* 0x000fe80003800200 */
[----:B------:R-:W-:Y:S05]  /*1fa0*/  BRA.U UP0, `(.L_x_24) ;  /* 0x00000001002c7547 */ /* 0x000fea000b800000 */
[----:B------:R-:W-:Y:S01]  /*1fb0*/  ELECT P0, URZ, PT ;  /* 0x0000000000ff782f */ /* 0x000fe20003800000 */
[----:B------:R-:W-:-:S12]  /*1fc0*/  IMAD.U32 R4, R3, -0x80000000, RZ ;  /* 0x8000000003047824 */ /* 0x000fd800078e00ff */
[----:B-1----:R-:W-:-:S04]  /*1fd0*/  @P0 MOV R2, 0x4000 ;  /* 0x0000400000020802 */ /* 0x002fc80000000f00 */
[----:B------:R1:W-:Y:S01]  /*1fe0*/  @P0 SYNCS.ARRIVE.TRANS64 RZ, [UR5+0x10], R2 ;  /* 0x00001002ffff09a7 */ /* 0x0003e20008000005 */
[----:B------:R-:W2:Y:S02]  /*1ff0*/  SYNCS.PHASECHK.TRANS64.TRYWAIT P0, [UR4+0x8], R4 ;  /* 0x00000804ff0075a7 */ /* 0x000ea40008001104 */
[----:B-12---:R-:W-:Y:S05]  /*2000*/  @!P0 BRA `(.L_x_25) ;  /* 0x000000b8002c8947 */ /* 0x006fea0003800000 */
.L_x_101:
[----:B------:R-:W-:-:S13]  /*2010*/  ELECT P0, URZ, PT ;  /* 0x0000000000ff782f */ /* 0x000fda0003800000 */
[----:B------:R-:W-:Y:S05]  /*2020*/  @!P0 BRA `(.L_x_26) ;  /* 0x0000000000188947 */ /* 0x000fea0003800000 */
[----:B-1----:R-:W-:-:S04]  /*2030*/  HFMA2 R2, -RZ, RZ, 0, -0.0 ;  /* 0x00008000ff027431 */ /* 0x002fc800000001ff */
[----:B------:R2:W-:Y:S01]  /*2040*/  SYNCS.ARRIVE.TRANS64 RZ, [UR4], R2 ;  /* 0x00000002ffff79a7 */ /* 0x0005e20008000004 */
[----:B------:R-:W-:Y:S05]  /*2050*/  BRA `(.L_x_26) ;  /* 0x00000000000c7947 */ /* 0x000fea0003800000 */
.L_x_24:
[----:B------:R-:W-:-:S04]  /*2060*/  SHF.L.U32 R4, R3, 0x1f, RZ ;  /* 0x0000001f03047819 */ /* 0x000fc800000006ff */
[----:B------:R-:W2:Y:S02]  /*2070*/  SYNCS.PHASECHK.TRANS64.TRYWAIT P0, [UR4+0x8], R4 ;  /* 0x00000804ff0075a7 */ /* 0x000ea40008001104 */
[----:B--2---:R-:W-:Y:S05]  /*2080*/  @!P0 BRA `(.L_x_27) ;  /* 0x000000b800288947 */ /* 0x004fea0003800000 */
.L_x_26:
[----:B------:R-:W-:Y:S05]  /*2090*/  BSYNC.RECONVERGENT B0 ;  /* 0x0000000000007941 */ /* 0x000fea0003800200 */
.L_x_10:
[----:B------:R-:W-:-:S09]  /*20a0*/  UISETP.NE.AND UP0, UPT, UR70, 0xc, UPT ;  /* 0x0000000c4600788c */ /* 0x000fd2000bf05270 */
[----:B------:R-:W-:Y:S05]  /*20b0*/  BRA.U UP0, `(.L_x_9) ;  /* 0x00000021007c7547 */ /* 0x000fea000b800000 */
[----:B------:R-:W-:Y:S01]  /*20c0*/  UMOV UR6, 0x400 ;  /* 0x0000040000067882 */ /* 0x000fe20000000000 */
[----:B------:R-:W-:Y:S01]  /*20d0*/  UMOV UR4, 0x20 ;  /* 0x0000002000047882 */ /* 0x000fe20000000000 */
[----:B------:R-:W-:Y:S02]  /*20e0*/  ULEA UR6, UR22, UR6, 0x18 ;  /* 0x0000000616067291 */ /* 0x000fe4000f8ec0ff */
[----:B------:R-:W-:-:S04]  /*20f0*/  UIADD3 UR4, UPT, UPT, -UR4, 0x100000, URZ ;  /* 0x0010000004047890 */ /* 0x000fc8000fffe1ff */
[----:B------:R-:W-:Y:S02]  /*2100*/  USHF.L.U32 UR5, UR4, 0xb, URZ ;  /* 0x0000000b04057899 */ /* 0x000fe400080006ff */
[----:B------:R-:W-:Y:S01]  /*2110*/  USHF.L.U32 UR4, UR4, 0x1, URZ ;  /* 0x0000000104047899 */ /* 0x000fe200080006ff */
[----:B------:R-:W-:Y:S01]  /*2120*/  ELECT P0, URZ, PT ;  /* 0x0000000000ff782f */ /* 0x000fe20003800000 */
[----:B------:R-:W3:Y:S10]  /*2130*/  FENCE.VIEW.ASYNC.S ;  /* 0x00000000000073c6 */ /* 0x000ef40000000000 */
[----:B---3--:R3:W4:Y:S01]  /*2140*/  SYNCS.EXCH.64 URZ, [UR6+0x200], UR4 ;  /* 0x0002000406ff75b2 */ /* 0x0087220008000100 */
[----:B------:R-:W-:Y:S01]  /*2150*/  NOP ;  /* 0x0000000000007918 */ /* 0x000fe20000000000 */
[----:B------:R-:W5:-:S00]  /*2160*/  USETMAXREG.DEALLOC.CTAPOOL 0x30 ;  /* 0x00000030000079c8 */ /* 0x000f4000080e0500 */
[----:B----4-:R-:W-:Y:S01]  /*2170*/  NOP ;  /* 0x0000000000007918 */ /* 0x010fe20000000000 */
[----:B---3--:R-:W-:Y:S01]  /*2180*/  UMOV UR4, 0x40 ;  /* 0x0000004000047882 */ /* 0x008fe20000000000 */
[----:B------:R-:W-:Y:S01]  /*2190*/  UMOV UR8, 0x400 ;  /* 0x0000040000087882 */ /* 0x000fe20000000000 */
[----:B------:R-:W-:Y:S02]  /*21a0*/  ULEA UR4, UR22, UR4, 0x18 ;  /* 0x0000000416047291 */ /* 0x000fe4000f8ec0ff */
[----:B------:R-:W-:-:S07]  /*21b0*/  ULEA UR8, UR22, UR8, 0x18 ;  /* 0x0000000816087291 */ /* 0x000fce000f8ec0ff */
[----:B-12--5:R-:W1:Y:S02]  /*21c0*/  LDS.U8 R2, [UR4] ;  /* 0x00000004ff027984 */ /* 0x026e640008000000 */
[----:B-1----:R-:W-:-:S13]  /*21d0*/  ISETP.NE.AND P0, PT, R2, RZ, PT ;  /* 0x000000ff0200720c */ /* 0x002fda0003f05270 */
[----:B------:R-:W-:Y:S05]  /*21e0*/  @P0 BRA `(.L_x_28) ;  /* 0x0000000400640947 */ /* 0x000fea0003800000 */
[----:B------:R-:W-:Y:S02]  /*21f0*/  ULOP3.LUT UR4, UR22, 0x1, URZ, 0xc0, !UPT ;  /* 0x0000000116047892 */ /* 0x000fe4000f8ec0ff */
[----:B------:R-:W-:Y:S02]  /*2200*/  ULOP3.LUT UR9, UR22, 0x1, URZ, 0x3c, !UPT ;  /* 0x0000000116097892 */ /* 0x000fe4000f8e3cff */
[----:B------:R-:W-:-:S09]  /*2210*/  UISETP.NE.U32.AND UP1, UPT, UR4, 0x1, UPT ;  /* 0x000000010400788c */ /* 0x000fd2000bf25070 */
[----:B------:R-:W-:Y:S05]  /*2220*/  BRA.U !UP1, `(.L_x_29) ;  /* 0x0000000109d07547 */ /* 0x000fea000b800000 */
[----:B------:R-:W-:Y:S01]  /*2230*/  ELECT P0, URZ, PT ;  /* 0x0000000000ff782f */ /* 0x000fe20003800000 */
[----:B------:R-:W-:-:S12]  /*2240*/  BSSY B0, `(.L_x_29) ;  /* 0x0000032000007945 */ /* 0x000fd80003800000 */
[----:B------:R-:W-:Y:S05]  /*2250*/  @!P0 BRA `(.L_x_30) ;  /* 0x0000000000c08947 */ /* 0x000fea0003800000 */
[----:B------:R-:W-:-:S05]  /*2260*/  UMOV UR4, 0x10 ;  /* 0x0000001000047882 */ /* 0x000fca0000000000 */
[----:B------:R-:W-:Y:S04]  /*2270*/  DEPBAR.LE SB1, 0x36 ;  /* 0x00009d800000791a */ /* 0x000fe80000000000 */
[----:B------:R-:W1:Y:S02]  /*2280*/  UTCATOMSWS.2CTA.FIND_AND_SET.ALIGN UP0, UR4, UR4 ;  /* 0x00000004000475e3 */ /* 0x000e640008200800 */
[----:B-1----:R-:W-:Y:S01]  /*2290*/  PLOP3.LUT P0, PT, PT, PT, UP0, 0x80, 0x8 ;  /* 0x000000000008781c */ /* 0x002fe20003f0f008 */
[----:B------:R-:W-:-:S03]  /*22a0*/  IMAD.U32 R7, RZ, RZ, UR4 ;  /* 0x00000004ff077e24 */ /* 0x000fc6000f8e00ff */
[----:B------:R-:W-:-:S04]  /*22b0*/  SEL R2, RZ, 0xffffffff, !P0 ;  /* 0xffffffffff027807 */ /* 0x000fc80004000000 */
[----:B------:R-:W-:-:S13]  /*22c0*/  ISETP.NE.AND P0, PT, R2, RZ, PT ;  /* 0x000000ff0200720c */ /* 0x000fda0003f05270 */
[----:B------:R-:W-:Y:S05]  /*22d0*/  @P0 BRA `(.L_x_31) ;  /* 0x0000000000240947 */ /* 0x000fea0003800000 */
.L_x_32:
[----:B------:R-:W-:Y:S05]  /*22e0*/  NANOSLEEP 0x64 ;  /* 0x000000640000795d */ /* 0x000fea0003800000 */
[----:B------:R-:W-:-:S05]  /*22f0*/  UMOV UR4, 0x10 ;  /* 0x0000001000047882 */ /* 0x000fca0000000000 */
[----:B------:R-:W-:Y:S04]  /*2300*/  DEPBAR.LE SB1, 0x36 ;  /* 0x00009d800000791a */ /* 0x000fe80000000000 */
[----:B------:R-:W1:Y:S02]  /*2310*/  UTCATOMSWS.2CTA.FIND_AND_SET.ALIGN UP0, UR4, UR4 ;  /* 0x00000004000475e3 */ /* 0x000e640008200800 */
[----:B-1----:R-:W-:Y:S01]  /*2320*/  PLOP3.LUT P0, PT, PT, PT, UP0, 0x80, 0x8 ;  /* 0x000000000008781c */ /* 0x002fe20003f0f008 */
[----:B------:R-:W-:-:S03]  /*2330*/  IMAD.U32 R7, RZ, RZ, UR4 ;  /* 0x00000004ff077e24 */ /* 0x000fc6000f8e00ff */
[----:B------:R-:W-:-:S04]  /*2340*/  SEL R2, RZ, 0xffffffff, !P0 ;  /* 0xffffffffff027807 */ /* 0x000fc80004000000 */
[----:B------:R-:W-:-:S13]  /*2350*/  ISETP.NE.AND P0, PT, R2, RZ, PT ;  /* 0x000000ff0200720c */ /* 0x000fda0003f05270 */
[----:B------:R-:W-:Y:S05]  /*2360*/  @!P0 BRA `(.L_x_32) ;  /* 0xfffffffc00dc8947 */ /* 0x000fea000383ffff */
.L_x_31:
[----:B------:R-:W-:Y:S01]  /*2370*/  IMAD.U32 R4, RZ, RZ, UR22 ;  /* 0x00000016ff047e24 */ /* 0x000fe2000f8e00ff */
[----:B------:R-:W-:-:S04]  /*2380*/  MOV R3, 0x60 ;  /* 0x0000006000037802 */ /* 0x000fc80000000f00 */
[----:B------:R-:W-:Y:S02]  /*2390*/  LEA R6, R4, R3, 0x18 ;  /* 0x0000000304067211 */ /* 0x000fe400078ec0ff */
[----:B------:R-:W-:-:S03]  /*23a0*/  MOV R3, 0x58 ;  /* 0x0000005800037802 */ /* 0x000fc60000000f00 */
[----:B------:R-:W1:Y:S01]  /*23b0*/  LDS R2, [R6] ;  /* 0x0000000006027984 */ /* 0x000e620000000800 */
[----:B------:R-:W-:Y:S01]  /*23c0*/  LEA R4, R4, R3, 0x18 ;  /* 0x0000000304047211 */ /* 0x000fe200078ec0ff */
[----:B-1----:R-:W-:-:S04]  /*23d0*/  IMAD.U32 R2, R2, -0x80000000, RZ ;  /* 0x8000000002027824 */ /* 0x002fc800078e00ff */
[----:B------:R-:W1:Y:S02]  /*23e0*/  SYNCS.PHASECHK.TRANS64.TRYWAIT P0, [R4+URZ], R2 ;  /* 0x00000002040075a7 */ /* 0x000e6400080011ff */
[----:B-1----:R-:W-:Y:S05]  /*23f0*/  @P0 BRA `(.L_x_33) ;  /* 0x0000000000080947 */ /* 0x002fea0003800000 */
[----:B------:R-:W1:Y:S02]  /*2400*/  SYNCS.PHASECHK.TRANS64.TRYWAIT P0, [R4+URZ], R2 ;  /* 0x00000002040075a7 */ /* 0x000e6400080011ff */
[----:B-1----:R-:W-:Y:S05]  /*2410*/  @!P0 BRA `(.L_x_34) ;  /* 0x000000b400608947 */ /* 0x002fea0003800000 */
.L_x_33:
[----:B------:R-:W-:Y:S01]  /*2420*/  IMAD.U32 R2, RZ, RZ, UR8 ;  /* 0x00000008ff027e24 */ /* 0x000fe2000f8e00ff */
[----:B-1----:R-:W-:Y:S01]  /*2430*/  MOV R3, UR9 ;  /* 0x0000000900037c02 */ /* 0x002fe20008000f00 */
[----:B------:R-:W-:Y:S02]  /*2440*/  HFMA2 R9, -RZ, RZ, 0, 5.9604644775390625e-08 ;  /* 0x00000001ff097431 */ /* 0x000fe400000001ff */
[C---:B------:R-:W-:Y:S02]  /*2450*/  IMAD.SHL.U32 R5, R7.reuse, 0x20, RZ ;  /* 0x0000002007057824 */ /* 0x040fe400078e00ff */
[----:B------:R-:W-:Y:S02]  /*2460*/  VIADD R2, R2, 0x208 ;  /* 0x0000020802027836 */ /* 0x000fe40000000000 */
[----:B------:R-:W-:-:S03]  /*2470*/  VIADD R8, R7, 0x10 ;  /* 0x0000001007087836 */ /* 0x000fc60000000000 */
[C---:B------:R-:W-:Y:S02]  /*2480*/  PRMT R2, R3.reuse, 0x654, R2 ;  /* 0x0000065403027816 */ /* 0x040fe40000000002 */
[----:B------:R-:W-:Y:S01]  /*2490*/  PRMT R3, R3, 0x654, R4 ;  /* 0x0000065403037816 */ /* 0x000fe20000000004 */
[----:B------:R-:W-:Y:S01]  /*24a0*/  IMAD.MOV.U32 R4, RZ, RZ, 0x4 ;  /* 0x00000004ff047424 */ /* 0x000fe200078e00ff */
[----:B------:R-:W-:-:S03]  /*24b0*/  SHF.L.U32 R11, R9, R8, RZ ;  /* 0x00000008090b7219 */ /* 0x000fc600000006ff */
[----:B------:R1:W-:Y:S01]  /*24c0*/  SYNCS.ARRIVE.TRANS64.RED RZ, [R3+URZ], R4 ;  /* 0x0000000403ff79a7 */ /* 0x0003e200080004ff */
[----:B------:R2:W-:Y:S04]  /*24d0*/  STS [UR8+0x208], R5 ;  /* 0x00020805ff007988 */ /* 0x0005e80008000808 */
[----:B------:R2:W-:Y:S01]  /*24e0*/  STAS [R2.64], R7 ;  /* 0x0000000702007dbd */ /* 0x0005e2000c0008ff */
[----:B------:R-:W-:Y:S02]  /*24f0*/  UMOV UR4, 0x50 ;  /* 0x0000005000047882 */ /* 0x000fe40000000000 */
[----:B------:R-:W-:Y:S01]  /*2500*/  ULEA UR4, UR22, UR4, 0x18 ;  /* 0x0000000416047291 */ /* 0x000fe2000f8ec0ff */
[----:B-1----:R-:W-:-:S04]  /*2510*/  MOV R4, 0xffff ;  /* 0x0000ffff00047802 */ /* 0x002fc80000000f00 */
[----:B------:R-:W-:-:S04]  /*2520*/  SHF.L.U32 R4, R4, R7, RZ ;  /* 0x0000000704047219 */ /* 0x000fc800000006ff */
[----:B------:R-:W-:-:S05]  /*2530*/  LOP3.LUT R4, R11, R4, RZ, 0xfc, !PT ;  /* 0x000000040b047212 */ /* 0x000fca00078efcff */
[----:B------:R2:W-:Y:S04]  /*2540*/  ATOMS.OR RZ, [UR4], R4 ;  /* 0x00000004ffff798c */ /* 0x0005e8000b000004 */
[----:B------:R2:W-:Y:S02]  /*2550*/  ATOMS.XOR RZ, [R6], R9 ;  /* 0x0000000906ff738c */ /* 0x0005e40003800000 */
.L_x_30:
[----:B------:R-:W-:Y:S05]  /*2560*/  BSYNC B0 ;  /* 0x0000000000007941 */ /* 0x000fea0003800000 */
.L_x_29:
[----:B------:R-:W-:Y:S05]  /*2570*/  BRA.U UP1, `(.L_x_35) ;  /* 0x0000000101907547 */ /* 0x000fea000b800000 */
[----:B------:R-:W-:Y:S05]  /*2580*/  WARPSYNC.ALL ;  /* 0x0000000000007948 */ /* 0x000fea0003800000 */
[----:B------:R-:W-:Y:S01]  /*2590*/  NOP ;  /* 0x0000000000007918 */ /* 0x000fe20000000000 */
[----:B------:R-:W-:-:S13]  /*25a0*/  ELECT P0, URZ, PT ;  /* 0x0000000000ff782f */ /* 0x000fda0003800000 */
[----:B------:R-:W-:Y:S05]  /*25b0*/  @!P0 BRA `(.L_x_35) ;  /* 0x0000000000808947 */ /* 0x000fea0003800000 */
[----:B--2---:R-:W-:Y:S01]  /*25c0*/  IMAD.U32 R3, RZ, RZ, UR22 ;  /* 0x00000016ff037e24 */ /* 0x004fe2000f8e00ff */
[----:B------:R-:W-:Y:S02]  /*25d0*/  MOV R2, 0x60 ;  /* 0x0000006000027802 */ /* 0x000fe40000000f00 */
[----:B------:R-:W-:Y:S02]  /*25e0*/  MOV R4, 0x58 ;  /* 0x0000005800047802 */ /* 0x000fe40000000f00 */
[C---:B------:R-:W-:Y:S02]  /*25f0*/  LEA R5, R3.reuse, R2, 0x18 ;  /* 0x0000000203057211 */ /* 0x040fe400078ec0ff */
[----:B------:R-:W-:-:S03]  /*2600*/  LEA R3, R3, R4, 0x18 ;  /* 0x0000000403037211 */ /* 0x000fc600078ec0ff */
[----:B------:R-:W1:Y:S02]  /*2610*/  LDS R2, [R5] ;  /* 0x0000000005027984 */ /* 0x000e640000000800 */
[----:B-1----:R-:W-:-:S04]  /*2620*/  IMAD.U32 R6, R2, -0x80000000, RZ ;  /* 0x8000000002067824 */ /* 0x002fc800078e00ff */
[----:B------:R-:W1:Y:S02]  /*2630*/  SYNCS.PHASECHK.TRANS64.TRYWAIT P0, [R3+URZ], R6 ;  /* 0x00000006030075a7 */ /* 0x000e6400080011ff */
[----:B-1----:R-:W-:Y:S05]  /*2640*/  @P0 BRA `(.L_x_36) ;  /* 0x0000000000080947 */ /* 0x002fea0003800000 */
[----:B------:R-:W1:Y:S02]  /*2650*/  SYNCS.PHASECHK.TRANS64.TRYWAIT P0, [R3+URZ], R6 ;  /* 0x00000006030075a7 */ /* 0x000e6400080011ff */
[----:B-1----:R-:W-:Y:S05]  /*2660*/  @!P0 BRA `(.L_x_37) ;  /* 0x000000b000e48947 */ /* 0x002fea0003800000 */
.L_x_36:
[----:B------:R-:W2:Y:S01]  /*2670*/  LDS R6, [UR8+0x208] ;  /* 0x00020808ff067984 */ /* 0x000ea20008000800 */
[----:B-1----:R-:W-:Y:S02]  /*2680*/  IMAD.MOV.U32 R7, RZ, RZ, 0xffff ;  /* 0x0000ffffff077424 */ /* 0x002fe400078e00ff */
[----:B------:R-:W-:-:S03]  /*2690*/  IMAD.MOV.U32 R2, RZ, RZ, 0x1 ;  /* 0x00000001ff027424 */ /* 0x000fc600078e00ff */
[----:B--2---:R-:W-:Y:S02]  /*26a0*/  SHF.L.U32 R7, R7, R6, RZ ;  /* 0x0000000607077219 */ /* 0x004fe400000006ff */
[C---:B------:R-:W-:Y:S01]  /*26b0*/  IADD3 R9, PT, PT, R6.reuse, 0x10, RZ ;  /* 0x0000001006097810 */ /* 0x040fe20007ffe0ff */
[----:B------:R-:W-:-:S03]  /*26c0*/  IMAD.SHL.U32 R6, R6, 0x20, RZ ;  /* 0x0000002006067824 */ /* 0x000fc600078e00ff */
[----:B------:R-:W-:Y:S02]  /*26d0*/  SHF.L.U32 R4, R2, R9, RZ ;  /* 0x0000000902047219 */ /* 0x000fe400000006ff */
[----:B------:R1:W-:Y:S01]  /*26e0*/  STS [UR8+0x208], R6 ;  /* 0x00020806ff007988 */ /* 0x0003e20008000808 */
[----:B------:R-:W-:Y:S01]  /*26f0*/  UMOV UR4, 0x50 ;  /* 0x0000005000047882 */ /* 0x000fe20000000000 */
[----:B------:R-:W-:Y:S01]  /*2700*/  LOP3.LUT R7, R4, R7, RZ, 0xfc, !PT ;  /* 0x0000000704077212 */ /* 0x000fe200078efcff */
[----:B------:R-:W-:Y:S01]  /*2710*/  ULEA UR4, UR22, UR4, 0x18 ;  /* 0x0000000416047291 */ /* 0x000fe2000f8ec0ff */
[----:B------:R-:W-:-:S04]  /*2720*/  MOV R4, UR9 ;  /* 0x0000000900047c02 */ /* 0x000fc80008000f00 */
[----:B------:R-:W-:-:S04]  /*2730*/  PRMT R4, R4, 0x654, R3 ;  /* 0x0000065404047816 */ /* 0x000fc80000000003 */
[----:B------:R1:W-:Y:S01]  /*2740*/  ATOMS.OR RZ, [UR4], R7 ;  /* 0x00000007ffff798c */ /* 0x0003e2000b000004 */
[----:B------:R1:W-:Y:S03]  /*2750*/  SYNCS.ARRIVE.TRANS64.RED.A1T0 RZ, [R4+URZ], RZ ;  /* 0x000000ff04ff79a7 */ /* 0x0003e600081004ff */
[----:B------:R1:W-:Y:S01]  /*2760*/  ATOMS.XOR RZ, [R5], R2 ;  /* 0x0000000205ff738c */ /* 0x0003e20003800000 */
[----:B------:R-:W-:Y:S05]  /*2770*/  BRA `(.L_x_35) ;  /* 0x0000000000107947 */ /* 0x000fea0003800000 */
.L_x_28:
[----:B------:R-:W-:-:S05]  /*2780*/  MOV R2, 0xffffffff ;  /* 0xffffffff00027802 */ /* 0x000fca0000000f00 */
[----:B------:R1:W-:Y:S02]  /*2790*/  STS [UR8+0x208], R2 ;  /* 0x00020802ff007988 */ /* 0x0003e40008000808 */
[----:B-1----:R-:W-:Y:S02]  /*27a0*/  MOV R2, 0x27c0 ;  /* 0x000027c000027802 */ /* 0x002fe40000000f00 */
[----:B------:R-:W-:Y:S05]  /*27b0*/  CALL.REL.NOINC `($__internal_1_$__cuda_sm10x_tcgen05_guardrail_trap_phase_invalid_during_alloc) ;  /* 0x000000bc00287944 */ /* 0x000fea0003c00000 */
.L_x_35:
[----:B------:R-:W-:Y:S05]  /*27c0*/  WARPSYNC.ALL ;  /* 0x0000000000007948 */ /* 0x000fea0003800000 */
[----:B------:R-:W-:Y:S01]  /*27d0*/  NOP ;  /* 0x0000000000007918 */ /* 0x000fe20000000000 */
[----:B------:R-:W3:Y:S01]  /*27e0*/  LDCU UR4, c[0x0][0x640] ;  /* 0x0000c800ff0477ac */ /* 0x000ee20008000800 */
[----:B------:R-:W4:Y:S01]  /*27f0*/  S2UR UR17, SR_CgaCtaId ;  /* 0x00000000001179c3 */ /* 0x000f220000008800 */
[----:B------:R-:W5:Y:S01]  /*2800*/  LDCU UR10, c[0x0][0x654] ;  /* 0x0000ca80ff0a77ac */ /* 0x000f620008000800 */
[----:B------:R-:W-:Y:S01]  /*2810*/  UMOV UR20, 0x400 ;  /* 0x0000040000147882 */ /* 0x000fe20000000000 */
[----:B------:R-:W1:Y:S01]  /*2820*/  LDCU UR7, c[0x0][0x634] ;  /* 0x0000c680ff0777ac */ /* 0x000e620008000800 */
[----:B------:R-:W2:Y:S01]  /*2830*/  LDCU.U8 UR11, c[0x0][0x638] ;  /* 0x0000c700ff0b77ac */ /* 0x000ea20008000000 */
[----:B------:R-:W2:Y:S01]  /*2840*/  LDCU.U8 UR14, c[0x0][0x650] ;  /* 0x0000ca00ff0e77ac */ /* 0x000ea20008000000 */
[----:B---3--:R-:W-:-:S04]  /*2850*/  UIMAD.WIDE.U32 UR4, UR72, UR4, URZ ;  /* 0x00000004480472a5 */ /* 0x008fc8000f8e00ff */
[----:B------:R-:W-:Y:S02]  /*2860*/  UIADD3 UR4, UPT, UPT, -UR5, UR72, URZ ;  /* 0x0000004805047290 */ /* 0x000fe4000fffe1ff */
[----:B----4-:R-:W-:Y:S02]  /*2870*/  ULEA UR20, UR17, UR20, 0x18 ;  /* 0x0000001411147291 */ /* 0x010fe4000f8ec0ff */
[----:B------:R-:W-:Y:S02]  /*2880*/  USHF.R.U32.HI UR4, URZ, UR76, UR4 ;  /* 0x0000004cff047299 */ /* 0x000fe40008011604 */
[----:B------:R-:W-:Y:S02]  /*2890*/  UIADD3 UR6, UPT, UPT, UR20, 0x4800, URZ ;  /* 0x0000480014067890 */ /* 0x000fe4000fffe0ff */
[----:B------:R-:W-:Y:S02]  /*28a0*/  UIADD3 UR4, UPT, UPT, UR5, UR4, URZ ;  /* 0x0000000405047290 */ /* 0x000fe4000fffe0ff */
[----:B------:R-:W-:-:S02]  /*28b0*/  USHF.R.U32.HI UR6, URZ, 0x4, UR6 ;  /* 0x00000004ff067899 */ /* 0x000fc40008011606 */
[----:B------:R-:W-:Y:S02]  /*28c0*/  USHF.R.U32.HI UR4, URZ, UR77, UR4 ;  /* 0x0000004dff047299 */ /* 0x000fe40008011604 */
[----:B------:R-:W-:Y:S02]  /*28d0*/  ULOP3.LUT UR5, UR6, 0x3fc0, URZ, 0xc0, !UPT ;  /* 0x00003fc006057892 */ /* 0x000fe4000f8ec0ff */
[----:B-----5:R-:W-:Y:S02]  /*28e0*/  UISETP.GE.AND UP0, UPT, UR4, UR10, UPT ;  /* 0x0000000a0400728c */ /* 0x020fe4000bf06270 */
[----:B------:R-:W-:Y:S02]  /*28f0*/  ULOP3.LUT UR5, UR5, 0x10000, URZ, 0xfc, !UPT ;  /* 0x0001000005057892 */ /* 0x000fe4000f8efcff */
[----:B------:R-:W-:Y:S01]  /*2900*/  UIADD3 UR4, UPT, UPT, -UR4, URZ, URZ ;  /* 0x000000ff04047290 */ /* 0x000fe2000fffe1ff */
[----:B------:R-:W3:Y:S03]  /*2910*/  LDCU UR6, c[0x0][0x63c] ;  /* 0x0000c780ff0677ac */ /* 0x000ee60008000800 */
[----:B-12---:R-:W-:Y:S01]  /*2920*/  IMAD.U32 R2, RZ, RZ, UR5 ;  /* 0x00000005ff027e24 */ /* 0x006fe2000f8e00ff */
[----:B------:R-:W1:Y:S02]  /*2930*/  LDCU UR10, c[0x0][0x60c] ;  /* 0x0000c180ff0a77ac */ /* 0x000e640008000800 */
[----:B------:R-:W2:Y:S03]  /*2940*/  @UP0 LDCU UR7, c[0x0][0x64c] ;  /* 0x0000c980ff0707ac */ /* 0x000ea60008000800 */
[----:B------:R-:W4:Y:S01]  /*2950*/  SHFL.IDX PT, R2, R2, RZ, 0x1f ;  /* 0x00001fff02027589 */ /* 0x000f2200000e0000 */
[----:B---3--:R-:W-:-:S04]  /*2960*/  UIMAD UR6, UR4, UR6, UR72 ;  /* 0x00000006040672a4 */ /* 0x008fc8000f8e0248 */
[----:B--2---:R-:W-:Y:S02]  /*2970*/  UIMAD.WIDE.U32 UR4, UR6, UR7, URZ ;  /* 0x00000007060472a5 */ /* 0x004fe4000f8e00ff */
[----:B------:R-:W-:Y:S01]  /*2980*/  USEL UR7, UR11, UR14, !UP0 ;  /* 0x0000000e0b077287 */ /* 0x000fe2000c000000 */
[----:B------:R-:W2:Y:S01]  /*2990*/  LDCU.U8 UR11, c[0x0][0x639] ;  /* 0x0000c720ff0b77ac */ /* 0x000ea20008000000 */
[----:B----4-:R-:W-:Y:S01]  /*29a0*/  R2UR UR42, R2 ;  /* 0x00000000022a72ca */ /* 0x010fe200000e0000 */
[----:B------:R-:W2:Y:S01]  /*29b0*/  LDCU.U8 UR14, c[0x0][0x651] ;  /* 0x0000ca20ff0e77ac */ /* 0x000ea20008000000 */
[----:B------:R-:W-:Y:S02]  /*29c0*/  UIADD3 UR4, UPT, UPT, UR6, -UR5, URZ ;  /* 0x8000000506047290 */ /* 0x000fe4000fffe0ff */
[----:B------:R-:W-:-:S04]  /*29d0*/  ULOP3.LUT UR7, UR7, 0xff, URZ, 0xc0, !UPT ;  /* 0x000000ff07077892 */ /* 0x000fc8000f8ec0ff */
[----:B------:R-:W-:-:S04]  /*29e0*/  USHF.R.U32.HI UR4, URZ, UR7, UR4 ;  /* 0x00000007ff047299 */ /* 0x000fc80008011604 */
[----:B------:R-:W-:Y:S02]  /*29f0*/  UIADD3 UR4, UPT, UPT, UR5, UR4, URZ ;  /* 0x0000000405047290 */ /* 0x000fe4000fffe0ff */
[----:B--2---:R-:W-:Y:S02]  /*2a00*/  USEL UR6, UR11, UR14, !UP0 ;  /* 0x0000000e0b067287 */ /* 0x004fe4000c000000 */
[----:B-1----:R-:W-:Y:S02]  /*2a10*/  UISETP.GE.AND UP0, UPT, UR72, UR10, UPT ;  /* 0x0000000a4800728c */ /* 0x002fe4000bf06270 */
[----:B------:R-:W-:-:S04]  /*2a20*/  ULOP3.LUT UR6, UR6, 0xff, URZ, 0xc0, !UPT ;  /* 0x000000ff06067892 */ /* 0x000fc8000f8ec0ff */
[----:B------:R-:W-:Y:S01]  /*2a30*/  USHF.R.U32.HI UR4, URZ, UR6, UR4 ;  /* 0x00000006ff047299 */ /* 0x000fe20008011604 */
[----:B------:R-:W-:Y:S06]  /*2a40*/  BAR.SYNC.DEFER_BLOCKING 0x2, 0x120 ;  /* 0x0084800000007b1d */ /* 0x000fec0000010000 */
[----:B------:R-:W1:Y:S02]  /*2a50*/  LDS R3, [UR20+0x208] ;  /* 0x00020814ff037984 */ /* 0x000e640008000800 */
[----:B-1----:R-:W-:Y:S01]  /*2a60*/  R2UR UR73, R3 ;  /* 0x00000000034972ca */ /* 0x002fe200000e0000 */
[----:B------:R-:W-:-:S14]  /*2a70*/  BRA.U UP0, `(.L_x_38) ;  /* 0x0000001500307547 */ /* 0x000fdc000b800000 */
[----:B------:R-:W1:Y:S01]  /*2a80*/  LDCU UR5, c[0x0][0x614] ;  /* 0x0000c280ff0577ac */ /* 0x000e620008000800 */
[----:B------:R-:W2:Y:S01]  /*2a90*/  LDCU UR9, c[0x0][0x38c] ;  /* 0x00007180ff0977ac */ /* 0x000ea20008000800 */
[----:B------:R-:W3:Y:S01]  /*2aa0*/  LDCU UR6, c[0x0][0x380] ;  /* 0x00007000ff0677ac */ /* 0x000ee20008000800 */
[----:B------:R-:W-:Y:S01]  /*2ab0*/  UMOV UR14, 0x0 ;  /* 0x00000000000e7882 */ /* 0x000fe20000000000 */
[----:B------:R-:W-:Y:S01]  /*2ac0*/  UMOV UR15, 0x1 ;  /* 0x00000001000f7882 */ /* 0x000fe20000000000 */
[----:B-1----:R-:W-:Y:S02]  /*2ad0*/  UIADD3 UR5, UPT, UPT, -UR4, UR5, URZ ;  /* 0x0000000504057290 */ /* 0x002fe4000fffe1ff */
[----:B--2---:R-:W-:Y:S02]  /*2ae0*/  UISETP.GT.AND UP0, UPT, UR9, URZ, UPT ;  /* 0x000000ff0900728c */ /* 0x004fe4000bf04270 */
[----:B------:R-:W-:Y:S02]  /*2af0*/  UIADD3 UR10, UPT, UPT, UR9, -0x1, URZ ;  /* 0xffffffff090a7890 */ /* 0x000fe4000fffe0ff */
[----:B---3--:R-:W-:-:S02]  /*2b00*/  UIADD3 UR4, UPT, UPT, UR9, -UR6, URZ ;  /* 0x8000000609047290 */ /* 0x008fc4000fffe0ff */
[----:B------:R-:W-:Y:S02]  /*2b10*/  UIADD3 UR6, UPT, UPT, -UR9, URZ, URZ ;  /* 0x000000ff09067290 */ /* 0x000fe4000fffe1ff */
[----:B------:R-:W-:Y:S02]  /*2b20*/  ULEA UR4, UR5, UR4, 0x7 ;  /* 0x0000000405047291 */ /* 0x000fe4000f8e38ff */
[----:B------:R-:W-:Y:S02]  /*2b30*/  USHF.R.S32.HI UR5, URZ, 0x1f, UR6 ;  /* 0x0000001fff057899 */ /* 0x000fe40008011406 */
[----:B------:R-:W-:Y:S02]  /*2b40*/  UIADD3 UR6, UPT, UPT, -UR4, URZ, URZ ;  /* 0x000000ff04067290 */ /* 0x000fe4000fffe1ff */
[----:B------:R-:W-:Y:S02]  /*2b50*/  ULEA.HI UR9, UR5, -UR9, URZ, 0x7 ;  /* 0x8000000905097291 */ /* 0x000fe4000f8f38ff */
[----:B------:R-:W-:-:S02]  /*2b60*/  USHF.R.S32.HI UR5, URZ, 0x1f, UR6 ;  /* 0x0000001fff057899 */ /* 0x000fc40008011406 */
[----:B------:R-:W-:Y:S02]  /*2b70*/  UIADD3 UR7, UPT, UPT, UR4, -0x1, URZ ;  /* 0xffffffff04077890 */ /* 0x000fe4000fffe0ff */
[----:B------:R-:W-:Y:S02]  /*2b80*/  UISETP.GT.AND UP1, UPT, UR4, URZ, UPT ;  /* 0x000000ff0400728c */ /* 0x000fe4000bf24270 */
[----:B------:R-:W-:Y:S02]  /*2b90*/  USHF.R.S32.HI UR8, URZ, 0x1f, UR10 ;  /* 0x0000001fff087899 */ /* 0x000fe4000801140a */
[----:B------:R-:W-:Y:S02]  /*2ba0*/  ULEA.HI UR4, UR5, -UR4, URZ, 0x7 ;  /* 0x8000000405047291 */ /* 0x000fe4000f8f38ff */
[----:B------:R-:W-:Y:S02]  /*2bb0*/  USHF.R.S32.HI UR6, URZ, 0x1f, UR7 ;  /* 0x0000001fff067899 */ /* 0x000fe40008011407 */
[----:B------:R-:W-:-:S02]  /*2bc0*/  ULEA.HI UR10, UR8, UR10, URZ, 0x7 ;  /* 0x0000000a080a7291 */ /* 0x000fc4000f8f38ff */
[----:B------:R-:W-:Y:S02]  /*2bd0*/  USHF.R.S32.HI UR4, URZ, 0x7, UR4 ;  /* 0x00000007ff047899 */ /* 0x000fe40008011404 */
[----:B------:R-:W-:Y:S02]  /*2be0*/  USHF.R.S32.HI UR8, URZ, 0x7, UR9 ;  /* 0x00000007ff087899 */ /* 0x000fe40008011409 */
[----:B------:R-:W-:Y:S02]  /*2bf0*/  ULEA.HI UR5, UR6, UR7, URZ, 0x7 ;  /* 0x0000000706057291 */ /* 0x000fe4000f8f38ff */
[----:B------:R-:W-:Y:S02]  /*2c00*/  UIADD3 UR6, UPT, UPT, -UR4, URZ, URZ ;  /* 0x000000ff04067290 */ /* 0x000fe4000fffe1ff */
[----:B------:R-:W-:Y:S02]  /*2c10*/  @UP0 UIMAD.WIDE UR12, UR10, 0x2000000, UR14 ;  /* 0x020000000a0c08a5 */ /* 0x000fe4000f8e020e */
[----:B------:R-:W-:-:S02]  /*2c20*/  ULEA.HI.SX32 UR5, UR5, 0x1, 0x19 ;  /* 0x0000000105057891 */ /* 0x000fc4000f8fcaff */
[----:B------:R-:W-:-:S05]  /*2c30*/  UIADD3 UR4, UPT, UPT, -UR8, URZ, URZ ;  /* 0x000000ff08047290 */ /* 0x000fca000fffe1ff */
[----:B------:R-:W-:Y:S02]  /*2c40*/  @!UP1 UMOV UR5, UR6 ;  /* 0x0000000600059c82 */ /* 0x000fe40008000000 */
[----:B------:R-:W-:Y:S02]  /*2c50*/  @UP0 UMOV UR4, UR13 ;  /* 0x0000000d00040c82 */ /* 0x000fe40008000000 */
[----:B------:R-:W-:-:S04]  /*2c60*/  UISETP.LT.AND UP0, UPT, UR5, UR4, UPT ;  /* 0x000000040500728c */ /* 0x000fc8000bf01270 */
[----:B------:R-:W-:Y:S02]  /*2c70*/  USEL UR25, UR5, UR4, UP0 ;  /* 0x0000000405197287 */ /* 0x000fe40008000000 */
[----:B------:R-:W-:-:S09]  /*2c80*/  UISETP.NE.AND UP0, UPT, UR75, URZ, UPT ;  /* 0x000000ff4b00728c */ /* 0x000fd2000bf05270 */
[----:B------:R-:W-:Y:S05]  /*2c90*/  BRA.U UP0, `(.L_x_38) ;  /* 0x0000001100a87547 */ /* 0x000fea000b800000 */
[----:B------:R-:W1:Y:S02]  /*2ca0*/  SYNCS.PHASECHK.TRANS64.TRYWAIT P0, [UR20], RZ ;  /* 0x000000ffff0075a7 */ /* 0x000e640008001114 */
[----:B-1----:R-:W-:Y:S05]  /*2cb0*/  @!P0 BRA `(.L_x_39) ;  /* 0x000000ac00688947 */ /* 0x002fea0003800000 */
.L_x_106:
[----:B------:R-:W2:Y:S01]  /*2cc0*/  SYNCS.PHASECHK.TRANS64.TRYWAIT P0, [UR20+0x10], RZ ;  /* 0x000010ffff0075a7 */ /* 0x000ea20008001114 */
[----:B------:R-:W-:Y:S01]  /*2cd0*/  UIADD3 UR4, UPT, UPT, UR20, 0x8800, URZ ;  /* 0x0000880014047890 */ /* 0x000fe2000fffe0ff */
[----:B-1----:R-:W-:Y:S01]  /*2ce0*/  IMAD.MOV.U32 R2, RZ, RZ, RZ ;  /* 0x000000ffff027224 */ /* 0x002fe200078e00ff */
[----:B------:R-:W-:Y:S02]  /*2cf0*/  UIADD3 UR40, UPT, UPT, UR42, 0x2, URZ ;  /* 0x000000022a287890 */ /* 0x000fe4000fffe0ff */
[----:B------:R-:W-:Y:S02]  /*2d00*/  USHF.R.U32.HI UR4, URZ, 0x4, UR4 ;  /* 0x00000004ff047899 */ /* 0x000fe40008011604 */
[C---:B------:R-:W-:Y:S01]  /*2d10*/  R2UR UR19, R2.reuse ;  /* 0x00000000021372ca */ /* 0x040fe200000e0000 */
[----:B------:R-:W-:Y:S01]  /*2d20*/  UIADD3 UR38, UPT, UPT, UR42, 0x4, URZ ;  /* 0x000000042a267890 */ /* 0x000fe2000fffe0ff */
[C---:B------:R-:W-:Y:S01]  /*2d30*/  R2UR UR18, R2.reuse ;  /* 0x00000000021272ca */ /* 0x040fe200000e0000 */
[----:B------:R-:W-:Y:S01]  /*2d40*/  ULOP3.LUT UR4, UR4, 0x3fc0, URZ, 0xc0, !UPT ;  /* 0x00003fc004047892 */ /* 0x000fe2000f8ec0ff */
[C---:B------:R-:W-:Y:S01]  /*2d50*/  R2UR UR17, R2.reuse ;  /* 0x00000000021172ca */ /* 0x040fe200000e0000 */
[----:B------:R-:W-:Y:S01]  /*2d60*/  UIADD3 UR36, UPT, UPT, UR42, 0x6, URZ ;  /* 0x000000062a247890 */ /* 0x000fe2000fffe0ff */
[----:B------:R-:W-:Y:S01]  /*2d70*/  R2UR UR16, R2 ;  /* 0x00000000021072ca */ /* 0x000fe200000e0000 */
[----:B------:R-:W-:Y:S01]  /*2d80*/  ULOP3.LUT UR4, UR4, 0x10000, URZ, 0xfc, !UPT ;  /* 0x0001000004047892 */ /* 0x000fe2000f8efcff */
[----:B------:R-:W-:Y:S01]  /*2d90*/  UMOV UR32, 0x0 ;  /* 0x0000000000207882 */ /* 0x000fe20000000000 */
[----:B------:R-:W-:Y:S01]  /*2da0*/  UMOV UR33, 0x10200490 ;  /* 0x1020049000217882 */ /* 0x000fe20000000000 */
[----:B------:R-:W-:Y:S01]  /*2db0*/  UMOV UR30, 0x0 ;  /* 0x00000000001e7882 */ /* 0x000fe20000000000 */
[----:B------:R-:W-:Y:S01]  /*2dc0*/  UMOV UR31, 0x10200490 ;  /* 0x10200490001f7882 */ /* 0x000fe20000000000 */
[----:B------:R-:W-:Y:S01]  /*2dd0*/  UMOV UR28, 0x0 ;  /* 0x00000000001c7882 */ /* 0x000fe20000000000 */
[----:B------:R-:W-:Y:S01]  /*2de0*/  UMOV UR29, 0x10200490 ;  /* 0x10200490001d7882 */ /* 0x000fe20000000000 */
[----:B------:R-:W-:Y:S01]  /*2df0*/  UMOV UR22, 0x0 ;  /* 0x0000000000167882 */ /* 0x000fe20000000000 */
[----:B------:R-:W-:Y:S01]  /*2e00*/  UMOV UR23, 0x10200490 ;  /* 0x1020049000177882 */ /* 0x000fe20000000000 */
[----:B------:R-:W-:Y:S01]  /*2e10*/  UIADD3 UR15, UPT, UPT, UR20, 0x190, URZ ;  /* 0x00000190140f7890 */ /* 0x000fe2000fffe0ff */
[----:B------:R-:W-:Y:S01]  /*2e20*/  UMOV UR24, 0x3 ;  /* 0x0000000300187882 */ /* 0x000fe20000000000 */
[----:B------:R-:W-:-:S02]  /*2e30*/  UIADD3 UR14, UPT, UPT, UR20, 0xd0, URZ ;  /* 0x000000d0140e7890 */ /* 0x000fc4000fffe0ff */
[----:B------:R-:W-:Y:S02]  /*2e40*/  ULOP3.LUT UR7, UR71, 0xffff, URZ, 0xc0, !UPT ;  /* 0x0000ffff47077892 */ /* 0x000fe4000f8ec0ff */
[----:B------:R-:W-:Y:S01]  /*2e50*/  UIADD3 UR12, UPT, UPT, UR4, 0x2, URZ ;  /* 0x00000002040c7890 */ /* 0x000fe2000fffe0ff */
[----:B------:R-:W-:Y:S01]  /*2e60*/  UMOV UR43, 0x40004040 ;  /* 0x40004040002b7882 */ /* 0x000fe20000000000 */
[----:B------:R-:W-:Y:S01]  /*2e70*/  UIADD3 UR10, UPT, UPT, UR4, 0x4, URZ ;  /* 0x00000004040a7890 */ /* 0x000fe2000fffe0ff */
[----:B------:R-:W-:Y:S01]  /*2e80*/  UMOV UR41, 0x40004040 ;  /* 0x4000404000297882 */ /* 0x000fe20000000000 */
[----:B------:R-:W-:Y:S01]  /*2e90*/  UIADD3 UR8, UPT, UPT, UR4, 0x6, URZ ;  /* 0x0000000604087890 */ /* 0x000fe2000fffe0ff */
[----:B------:R-:W-:Y:S01]  /*2ea0*/  UMOV UR39, 0x40004040 ;  /* 0x4000404000277882 */ /* 0x000fe20000000000 */
[----:B------:R-:W-:Y:S01]  /*2eb0*/  UMOV UR37, 0x40004040 ;  /* 0x4000404000257882 */ /* 0x000fe20000000000 */
[----:B------:R-:W-:Y:S01]  /*2ec0*/  UMOV UR5, 0x40004040 ;  /* 0x4000404000057882 */ /* 0x000fe20000000000 */
[----:B------:R-:W-:Y:S01]  /*2ed0*/  UMOV UR13, 0x40004040 ;  /* 0x40004040000d7882 */ /* 0x000fe20000000000 */
[----:B------:R-:W-:Y:S01]  /*2ee0*/  UMOV UR11, 0x40004040 ;  /* 0x40004040000b7882 */ /* 0x000fe20000000000 */
[----:B------:R-:W-:Y:S01]  /*2ef0*/  UMOV UR9, 0x40004040 ;  /* 0x4000404000097882 */ /* 0x000fe20000000000 */
[----:B--2---:R-:W-:Y:S05]  /*2f00*/  @!P0 BRA `(.L_x_40) ;  /* 0x000000a800ec8947 */ /* 0x004fea0003800000 */
.L_x_108:
[----:B------:R2:W-:Y:S01]  /*2f10*/  UTCHMMA.2CTA gdesc[UR42], gdesc[UR4], tmem[UR19], tmem[UR32], idesc[UR33], !UPT ;  /* 0x00ff20042a0075ea */ /* 0x0005e2000fa00013 */
[----:B------:R2:W-:Y:S01]  /*2f20*/  UTCHMMA.2CTA gdesc[UR40], gdesc[UR12], tmem[UR18], tmem[UR30], idesc[UR31], UPT ;  /* 0x00ff1e0c280075ea */ /* 0x0005e2000ba00012 */
[----:B------:R2:W-:Y:S01]  /*2f30*/  UTCHMMA.2CTA gdesc[UR38], gdesc[UR10], tmem[UR17], tmem[UR28], idesc[UR29], UPT ;  /* 0x00ff1c0a260075ea */ /* 0x0005e2000ba00011 */
[----:B------:R2:W-:Y:S01]  /*2f40*/  UTCHMMA.2CTA gdesc[UR36], gdesc[UR8], tmem[UR16], tmem[UR22], idesc[UR23], UPT ;  /* 0x00ff1608240075ea */ /* 0x0005e2000ba00010 */
[----:B------:R2:W-:Y:S01]  /*2f50*/  UTCBAR.2CTA.MULTICAST [UR15], URZ, UR24 ;  /* 0x000000ff0f0073e9 */ /* 0x0005e20008200818 */
[----:B------:R2:W-:Y:S01]  /*2f60*/  UTCBAR.2CTA.MULTICAST [UR14], URZ, UR7 ;  /* 0x000000ff0e0073e9 */ /* 0x0005e20008200807 */
[----:B------:R-:W-:Y:S01]  /*2f70*/  UISETP.GE.AND UP0, UPT, UR25, 0x2, UPT ;  /* 0x000000021900788c */ /* 0x000fe2000bf06270 */
[----:B------:R-:W-:Y:S01]  /*2f80*/  HFMA2 R8, -RZ, RZ, 0, 0 ;  /* 0x00000000ff087431 */ /* 0x000fe200000001ff */
[----:B------:R-:W-:Y:S01]  /*2f90*/  UMOV UR21, 0x1 ;  /* 0x0000000100157882 */ /* 0x000fe20000000000 */
[----:B------:R-:W-:Y:S01]  /*2fa0*/  UMOV UR27, URZ ;  /* 0x000000ff001b7c82 */ /* 0x000fe20008000000 */
[----:B------:R-:W-:-:S05]  /*2fb0*/  UMOV UR6, URZ ;  /* 0x000000ff00067c82 */ /* 0x000fca0008000000 */
[----:B------:R-:W-:Y:S05]  /*2fc0*/  BRA.U !UP0, `(.L_x_41) ;  /* 0x00000009084c7547 */ /* 0x000fea000b800000 */
[----:B------:R-:W-:Y:S01]  /*2fd0*/  IMAD.MOV.U32 R8, RZ, RZ, RZ ;  /* 0x000000ffff087224 */ /* 0x000fe200078e00ff */
[----:B------:R-:W-:Y:S02]  /*2fe0*/  CS2R R4, SRZ ;  /* 0x0000000000047805 */ /* 0x000fe4000001ff00 */
[----:B-1----:R-:W-:Y:S01]  /*2ff0*/  CS2R R2, SRZ ;  /* 0x0000000000027805 */ /* 0x002fe2000001ff00 */
[----:B------:R-:W-:Y:S01]  /*3000*/  UIADD3 UR25, UPT, UPT, -UR25, URZ, URZ ;  /* 0x000000ff19197290 */ /* 0x000fe2000fffe1ff */
[----:B------:R-:W-:Y:S01]  /*3010*/  UMOV UR21, 0x1 ;  /* 0x0000000100157882 */ /* 0x000fe20000000000 */
[----:B------:R-:W-:Y:S01]  /*3020*/  UMOV UR6, URZ ;  /* 0x000000ff00067c82 */ /* 0x000fe20008000000 */
[----:B------:R-:W-:Y:S01]  /*3030*/  UMOV UR27, URZ ;  /* 0x000000ff001b7c82 */ /* 0x000fe20008000000 */
        /* <DEDUP_REMOVED lines=16> */
[----:B------:R-:W-:Y:S01]  /*3140*/  ULOP3.LUT UR45, UR71, 0xffff, URZ, 0xc0, !UPT ;  /* 0x0000ffff472d7892 */ /* 0x000fe2000f8ec0ff */
        /* <DEDUP_REMOVED lines=8> */
[----:B------:R-:W-:-:S10]  /*31d0*/  UMOV UR47, 0x10200490 ;  /* 0x10200490002f7882 */ /* 0x000fd40000000000 */
.L_x_46:
[----:B--23--:R-:W-:Y:S01]  /*31e0*/  ULEA UR11, UR21, UR20, 0x3 ;  /* 0x00000014150b7291 */ /* 0x00cfe2000f8e18ff */
[----:B-1----:R-:W-:Y:S01]  /*31f0*/  SHF.L.U32 R11, R8, 0x1f, RZ ;  /* 0x0000001f080b7819 */ /* 0x002fe200000006ff */
[----:B------:R-:W-:Y:S07]  /*3200*/  USHF.L.U32 UR10, UR27, 0x1f, URZ ;  /* 0x0000001f1b0a7899 */ /* 0x000fee00080006ff */
[----:B------:R-:W1:Y:S02]  /*3210*/  SYNCS.PHASECHK.TRANS64.TRYWAIT P0, [UR11+0x10], R11 ;  /* 0x0000100bff0075a7 */ /* 0x000e64000800110b */
[----:B-1----:R-:W-:Y:S05]  /*3220*/  @!P0 BRA `(.L_x_42) ;  /* 0x000000a8003c8947 */ /* 0x002fea0003800000 */
.L_x_110:
[----:B------:R-:W-:Y:S01]  /*3230*/  IMAD.U32 R9, RZ, RZ, UR10 ;  /* 0x0000000aff097e24 */ /* 0x000fe2000f8e00ff */
[----:B------:R-:W-:Y:S01]  /*3240*/  ULEA UR4, UR21, UR20, 0xd ;  /* 0x0000001415047291 */ /* 0x000fe2000f8e68ff */
[----:B------:R-:W-:Y:S01]  /*3250*/  IMAD.MOV.U32 R7, RZ, RZ, 0x40 ;  /* 0x00000040ff077424 */ /* 0x000fe200078e00ff */
[----:B------:R-:W-:Y:S01]  /*3260*/  UISETP.NE.U32.AND UP0, UPT, UR6, URZ, UPT ;  /* 0x000000ff0600728c */ /* 0x000fe2000bf05070 */
[----:B------:R-:W2:Y:S01]  /*3270*/  SYNCS.PHASECHK.TRANS64.TRYWAIT P0, [UR20+0x198], R9 ;  /* 0x00019809ff0075a7 */ /* 0x000ea20008001114 */
[----:B-1----:R-:W-:Y:S01]  /*3280*/  IMAD.MOV.U32 R6, RZ, RZ, 0x100 ;  /* 0x00000100ff067424 */ /* 0x002fe200078e00ff */
[----:B------:R-:W-:Y:S01]  /*3290*/  UIADD3 UR4, UPT, UPT, UR4, 0x8800, URZ ;  /* 0x0000880004047890 */ /* 0x000fe2000fffe0ff */
[----:B------:R-:W-:Y:S01]  /*32a0*/  R2UR UR22, R7 ;  /* 0x00000000071672ca */ /* 0x000fe200000e0000 */
[----:B------:R-:W-:Y:S02]  /*32b0*/  IMAD.MOV.U32 R7, RZ, RZ, 0x48 ;  /* 0x00000048ff077424 */ /* 0x000fe400078e00ff */
[C---:B------:R-:W-:Y:S01]  /*32c0*/  R2UR UR23, R6.reuse ;  /* 0x00000000061772ca */ /* 0x040fe200000e0000 */
[----:B------:R-:W-:Y:S01]  /*32d0*/  USHF.R.U32.HI UR4, URZ, 0x4, UR4 ;  /* 0x00000004ff047899 */ /* 0x000fe20008011604 */
[C---:B------:R-:W-:Y:S02]  /*32e0*/  R2UR UR35, R6.reuse ;  /* 0x00000000062372ca */ /* 0x040fe400000e0000 */
[----:B------:R-:W-:Y:S01]  /*32f0*/  R2UR UR34, R7 ;  /* 0x00000000072272ca */ /* 0x000fe200000e0000 */
[----:B------:R-:W-:Y:S01]  /*3300*/  IMAD.MOV.U32 R7, RZ, RZ, 0x50 ;  /* 0x00000050ff077424 */ /* 0x000fe200078e00ff */
[C---:B------:R-:W-:Y:S01]  /*3310*/  R2UR UR33, R6.reuse ;  /* 0x00000000062172ca */ /* 0x040fe200000e0000 */
[----:B------:R-:W-:Y:S01]  /*3320*/  ULOP3.LUT UR7, UR4, 0x3fc0, URZ, 0xc0, !UPT ;  /* 0x00003fc004077892 */ /* 0x000fe2000f8ec0ff */
[C---:B------:R-:W-:Y:S02]  /*3330*/  R2UR UR31, R6.reuse ;  /* 0x00000000061f72ca */ /* 0x040fe400000e0000 */
[----:B------:R-:W-:Y:S01]  /*3340*/  R2UR UR32, R7 ;  /* 0x00000000072072ca */ /* 0x000fe200000e0000 */
[----:B------:R-:W-:Y:S01]  /*3350*/  IMAD.MOV.U32 R7, RZ, RZ, 0x58 ;  /* 0x00000058ff077424 */ /* 0x000fe200078e00ff */
[C---:B------:R-:W-:Y:S01]  /*3360*/  R2UR UR28, R6.reuse ;  /* 0x00000000061c72ca */ /* 0x040fe200000e0000 */
[----:B------:R-:W-:Y:S01]  /*3370*/  UIADD3 UR18, UPT, UPT, UR7, 0x40, URZ ;  /* 0x0000004007127890 */ /* 0x000fe2000fffe0ff */
[----:B------:R-:W-:Y:S01]  /*3380*/  R2UR UR26, R6 ;  /* 0x00000000061a72ca */ /* 0x000fe200000e0000 */
[----:B------:R-:W-:Y:S01]  /*3390*/  UIADD3 UR16, UPT, UPT, UR7, 0x80, URZ ;  /* 0x0000008007107890 */ /* 0x000fe2000fffe0ff */
[----:B------:R-:W-:Y:S01]  /*33a0*/  R2UR UR30, R7 ;  /* 0x00000000071e72ca */ /* 0x000fe200000e0000 */
[----:B------:R-:W-:Y:S01]  /*33b0*/  IMAD.MOV.U32 R7, RZ, RZ, 0x60 ;  /* 0x00000060ff077424 */ /* 0x000fe200078e00ff */
[----:B------:R-:W-:Y:S04]  /*33c0*/  UIADD3 UR12, UPT, UPT, UR7, 0xc0, URZ ;  /* 0x000000c0070c7890 */ /* 0x000fe8000fffe0ff */
[----:B------:R-:W-:Y:S01]  /*33d0*/  R2UR UR29, R7 ;  /* 0x00000000071d72ca */ /* 0x000fe200000e0000 */
[----:B------:R-:W-:Y:S05]  /*33e0*/  IMAD.MOV.U32 R7, RZ, RZ, 0x68 ;  /* 0x00000068ff077424 */ /* 0x000fea00078e00ff */
[----:B------:R-:W-:Y:S01]  /*33f0*/  R2UR UR24, R7 ;  /* 0x00000000071872ca */ /* 0x000fe200000e0000 */
[----:B------:R-:W-:Y:S03]  /*3400*/  @!UPT UIADD3 URZ, UPT, UPT, URZ, URZ, URZ ;  /* 0x000000fffffff290 */ /* 0x000fe6000fffe0ff */
[----:B--2---:R-:W-:Y:S11]  /*3410*/  @!P0 BRA `(.L_x_43) ;  /* 0x000000a400dc8947 */ /* 0x004ff60003800000 */
.L_x_112:
[----:B------:R-:W-:Y:S01]  /*3420*/  UIADD3 UR8, UPT, UPT, UR7, 0x100, URZ ;  /* 0x0000010007087890 */ /* 0x000fe2000fffe0ff */
[----:B------:R-:W-:Y:S01]  /*3430*/  IMAD.U32 R9, RZ, RZ, UR10 ;  /* 0x0000000aff097e24 */ /* 0x000fe2000f8e00ff */
[----:B------:R-:W-:Y:S01]  /*3440*/  UIADD3 UR4, UPT, UPT, UR7, 0x140, URZ ;  /* 0x0000014007047890 */ /* 0x000fe2000fffe0ff */
[----:B------:R-:W-:Y:S01]  /*3450*/  IMAD.MOV.U32 R7, RZ, RZ, 0x70 ;  /* 0x00000070ff077424 */ /* 0x000fe200078e00ff */
[----:B------:R-:W-:Y:S01]  /*3460*/  UIADD3 UR6, UPT, UPT, UR21, 0x1, URZ ;  /* 0x0000000115067890 */ /* 0x000fe2000fffe0ff */
[----:B-1----:R-:W-:Y:S01]  /*3470*/  IMAD.MOV.U32 R6, RZ, RZ, 0x100 ;  /* 0x00000100ff067424 */ /* 0x002fe200078e00ff */
[----:B------:R-:W-:Y:S01]  /*3480*/  UIADD3 UR11, UPT, UPT, UR11, 0xd0, URZ ;  /* 0x000000d00b0b7890 */ /* 0x000fe2000fffe0ff */
[----:B------:R-:W-:Y:S01]  /*3490*/  UMOV UR14, UR7 ;  /* 0x00000007000e7c82 */ /* 0x000fe20008000000 */
[----:B------:R-:W-:Y:S01]  /*34a0*/  UMOV UR15, 0x80004020 ;  /* 0x80004020000f7882 */ /* 0x000fe20000000000 */
[----:B------:R-:W-:Y:S01]  /*34b0*/  UMOV UR19, 0x80004020 ;  /* 0x8000402000137882 */ /* 0x000fe20000000000 */
[----:B------:R1:W-:Y:S01]  /*34c0*/  UTCHMMA.2CTA tmem[UR22], gdesc[UR14], tmem[UR23], tmem[UR68], idesc[UR69], UP0 ;  /* 0x00ff440e160079ea */ /* 0x0003e20008200017 */
[----:B------:R-:W-:Y:S01]  /*34d0*/  UISETP.NE.AND UP0, UPT, UR6, 0x18, UPT ;  /* 0x000000180600788c */ /* 0x000fe2000bf05270 */
[----:B------:R2:W-:Y:S01]  /*34e0*/  UTCHMMA.2CTA tmem[UR34], gdesc[UR18], tmem[UR35], tmem[UR66], idesc[UR67], UPT ;  /* 0x00ff4212220079ea */ /* 0x0005e2000ba00023 */
[----:B------:R-:W-:Y:S01]  /*34f0*/  UMOV UR17, 0x80004020 ;  /* 0x8000402000117882 */ /* 0x000fe20000000000 */
[----:B------:R-:W-:Y:S01]  /*3500*/  UMOV UR13, 0x80004020 ;  /* 0x80004020000d7882 */ /* 0x000fe20000000000 */
[----:B------:R3:W-:Y:S01]  /*3510*/  UTCHMMA.2CTA tmem[UR32], gdesc[UR16], tmem[UR33], tmem[UR64], idesc[UR65], UPT ;  /* 0x00ff4010200079ea */ /* 0x0007e2000ba00021 */
[----:B------:R-:W-:Y:S01]  /*3520*/  UMOV UR9, 0x80004020 ;  /* 0x8000402000097882 */ /* 0x000fe20000000000 */
[----:B------:R-:W-:Y:S01]  /*3530*/  UTCHMMA.2CTA tmem[UR30], gdesc[UR12], tmem[UR31], tmem[UR62], idesc[UR63], UPT ;  /* 0x00ff3e0c1e0079ea */ /* 0x000fe2000ba0001f */
[----:B------:R-:W-:Y:S01]  /*3540*/  UMOV UR5, 0x80004020 ;  /* 0x8000402000057882 */ /* 0x000fe20000000000 */
[----:B------:R4:W-:Y:S01]  /*3550*/  UTCHMMA.2CTA tmem[UR29], gdesc[UR8], tmem[UR28], tmem[UR60], idesc[UR61], UPT ;  /* 0x00ff3c081d0079ea */ /* 0x0009e2000ba0001c */
[----:B------:R5:W-:Y:S01]  /*3560*/  UTCHMMA.2CTA tmem[UR24], gdesc[UR4], tmem[UR26], tmem[UR58], idesc[UR59], UPT ;  /* 0x00ff3a04180079ea */ /* 0x000be2000ba0001a */
[----:B------:R-:W5:Y:S01]  /*3570*/  SYNCS.PHASECHK.TRANS64.TRYWAIT P0, [UR20+0x1a0], R9 ;  /* 0x0001a009ff0075a7 */ /* 0x000f620008001114 */
[----:B-1----:R-:W-:Y:S01]  /*3580*/  R2UR UR14, R7 ;  /* 0x00000000070e72ca */ /* 0x002fe200000e0000 */
[----:B------:R-:W-:Y:S01]  /*3590*/  IMAD.MOV.U32 R7, RZ, RZ, 0x78 ;  /* 0x00000078ff077424 */ /* 0x000fe200078e00ff */
[C---:B--2---:R-:W-:Y:S01]  /*35a0*/  R2UR UR18, R6.reuse ;  /* 0x00000000061272ca */ /* 0x044fe200000e0000 */
[----:B---3--:R-:W-:Y:S02]  /*35b0*/  USEL UR16, UR6, URZ, UP0 ;  /* 0x000000ff06107287 */ /* 0x008fe40008000000 */
[----:B------:R-:W-:Y:S02]  /*35c0*/  UIADD3 UR6, UPT, UPT, UR7, 0x180, URZ ;  /* 0x0000018007067890 */ /* 0x000fe4000fffe0ff */
[----:B------:R-:W-:Y:S01]  /*35d0*/  ULEA UR15, UR16, UR20, 0x3 ;  /* 0x00000014100f7291 */ /* 0x000fe2000f8e18ff */
[----:B----4-:R-:W-:Y:S01]  /*35e0*/  R2UR UR8, R7 ;  /* 0x00000000070872ca */ /* 0x010fe200000e0000 */
[----:B-----5:R-:W-:Y:S01]  /*35f0*/  USEL UR4, URZ, 0x1, UP0 ;  /* 0x00000001ff047887 */ /* 0x020fe20008000000 */
[----:B------:R-:W-:Y:S01]  /*3600*/  R2UR UR9, R6 ;  /* 0x00000000060972ca */ /* 0x000fe200000e0000 */
[----:B------:R-:W-:Y:S04]  /*3610*/  UIADD3 UR5, UPT, UPT, UR7, 0x1c0, URZ ;  /* 0x000001c007057890 */ /* 0x000fe8000fffe0ff */
[----:B------:R-:W-:Y:S01]  /*3620*/  LOP3.LUT R8, R8, UR4, RZ, 0x3c, !PT ;  /* 0x0000000408087c12 */ /* 0x000fe2000f8e3cff */
[----:B------:R-:W-:Y:S09]  /*3630*/  @!P0 BRA `(.L_x_44) ;  /* 0x000000a400748947 */ /* 0x000ff20003800000 */
.L_x_114:
[----:B-1----:R-:W-:Y:S01]  /*3640*/  SHF.L.U32 R11, R8, 0x1f, RZ ;  /* 0x0000001f080b7819 */ /* 0x002fe200000006ff */
[----:B------:R-:W-:Y:S01]  /*3650*/  UMOV UR7, 0x80004020 ;  /* 0x8000402000077882 */ /* 0x000fe20000000000 */
[----:B------:R-:W-:Y:S01]  /*3660*/  UMOV UR4, UR5 ;  /* 0x0000000500047c82 */ /* 0x000fe20008000000 */
[----:B------:R-:W-:Y:S01]  /*3670*/  UMOV UR5, 0x80004020 ;  /* 0x8000402000057882 */ /* 0x000fe20000000000 */
[----:B------:R1:W-:Y:S01]  /*3680*/  UTCHMMA.2CTA tmem[UR14], gdesc[UR6], tmem[UR18], tmem[UR56], idesc[UR57], UPT ;  /* 0x00ff38060e0079ea */ /* 0x0003e2000ba00012 */
[----:B------:R1:W-:Y:S01]  /*3690*/  UTCHMMA.2CTA tmem[UR8], gdesc[UR4], tmem[UR9], tmem[UR54], idesc[UR55], UPT ;  /* 0x00ff3604080079ea */ /* 0x0003e2000ba00009 */
[----:B------:R1:W-:Y:S01]  /*36a0*/  UTCBAR.2CTA.MULTICAST [UR11], URZ, UR45 ;  /* 0x000000ff0b0073e9 */ /* 0x0003e2000820082d */
[----:B------:R-:W2:Y:S02]  /*36b0*/  SYNCS.PHASECHK.TRANS64.TRYWAIT P0, [UR15+0x10], R11 ;  /* 0x0000100bff0075a7 */ /* 0x000ea4000800110f */
[----:B-12---:R-:W-:Y:S05]  /*36c0*/  @!P0 BRA `(.L_x_45) ;  /* 0x000000a400708947 */ /* 0x006fea0003800000 */
.L_x_116:
[----:B------:R-:W-:Y:S01]  /*36d0*/  ULEA UR4, UR16, UR20, 0xd ;  /* 0x0000001410047291 */ /* 0x000fe2000f8e68ff */
[----:B------:R-:W-:Y:S01]  /*36e0*/  R2UR UR21, R5 ;  /* 0x00000000051572ca */ /* 0x000fe200000e0000 */
[----:B------:R-:W-:Y:S01]  /*36f0*/  UIADD3 UR14, UPT, UPT, UR20, 0x190, URZ ;  /* 0x00000190140e7890 */ /* 0x000fe2000fffe0ff */
[----:B------:R-:W-:Y:S01]  /*3700*/  R2UR UR19, R4 ;  /* 0x00000000041372ca */ /* 0x000fe200000e0000 */
[----:B------:R-:W-:Y:S01]  /*3710*/  UIADD3 UR4, UPT, UPT, UR4, 0x8800, URZ ;  /* 0x0000880004047890 */ /* 0x000fe2000fffe0ff */
[----:B------:R-:W-:Y:S01]  /*3720*/  R2UR UR18, R3 ;  /* 0x00000000031272ca */ /* 0x000fe200000e0000 */
[----:B------:R-:W-:Y:S01]  /*3730*/  UIADD3 UR15, UPT, UPT, UR15, 0xd0, URZ ;  /* 0x000000d00f0f7890 */ /* 0x000fe2000fffe0ff */
[----:B------:R-:W-:Y:S01]  /*3740*/  R2UR UR17, R2 ;  /* 0x00000000021172ca */ /* 0x000fe200000e0000 */
[----:B------:R-:W-:Y:S02]  /*3750*/  USHF.R.U32.HI UR4, URZ, 0x4, UR4 ;  /* 0x00000004ff047899 */ /* 0x000fe40008011604 */
[----:B------:R-:W-:Y:S02]  /*3760*/  UIADD3 UR6, UPT, UPT, UR16, 0x1, URZ ;  /* 0x0000000110067890 */ /* 0x000fe4000fffe0ff */
[----:B------:R-:W-:Y:S02]  /*3770*/  ULOP3.LUT UR4, UR4, 0x3fc0, URZ, 0xc0, !UPT ;  /* 0x00003fc004047892 */ /* 0x000fe4000f8ec0ff */
[----:B------:R-:W-:Y:S02]  /*3780*/  UISETP.NE.AND UP0, UPT, UR6, 0x18, UPT ;  /* 0x000000180600788c */ /* 0x000fe4000bf05270 */
[----:B------:R-:W-:Y:S02]  /*3790*/  ULOP3.LUT UR4, UR4, 0x10000, URZ, 0xfc, !UPT ;  /* 0x0001000004047892 */ /* 0x000fe4000f8efcff */
[----:B------:R-:W-:Y:S02]  /*37a0*/  UIADD3 UR25, UPT, UPT, UR25, 0x1, URZ ;  /* 0x0000000119197890 */ /* 0x000fe4000fffe0ff */
[----:B------:R-:W-:Y:S02]  /*37b0*/  UIADD3 UR12, UPT, UPT, UR4, 0x2, URZ ;  /* 0x00000002040c7890 */ /* 0x000fe4000fffe0ff */
[----:B------:R-:W-:Y:S02]  /*37c0*/  UIADD3 UR10, UPT, UPT, UR4, 0x4, URZ ;  /* 0x00000004040a7890 */ /* 0x000fe4000fffe0ff */
[----:B------:R-:W-:Y:S02]  /*37d0*/  UIADD3 UR8, UPT, UPT, UR4, 0x6, URZ ;  /* 0x0000000604087890 */ /* 0x000fe4000fffe0ff */
[----:B------:R-:W-:Y:S02]  /*37e0*/  USEL UR7, URZ, 0x1, UP0 ;  /* 0x00000001ff077887 */ /* 0x000fe40008000000 */
[----:B------:R-:W-:Y:S01]  /*37f0*/  ULOP3.LUT UR27, UR27, 0x1, URZ, 0x3c, !UPT ;  /* 0x000000011b1b7892 */ /* 0x000fe2000f8e3cff */
[----:B------:R-:W-:Y:S01]  /*3800*/  UMOV UR5, 0x40004040 ;  /* 0x4000404000057882 */ /* 0x000fe20000000000 */
[----:B------:R-:W-:Y:S01]  /*3810*/  UMOV UR13, 0x40004040 ;  /* 0x40004040000d7882 */ /* 0x000fe20000000000 */
[----:B------:R2:W-:Y:S01]  /*3820*/  UTCHMMA.2CTA gdesc[UR42], gdesc[UR4], tmem[UR21], tmem[UR52], idesc[UR53], !UPT ;  /* 0x00ff34042a0075ea */ /* 0x0005e2000fa00015 */
[----:B------:R3:W-:Y:S01]  /*3830*/  UTCHMMA.2CTA gdesc[UR40], gdesc[UR12], tmem[UR19], tmem[UR50], idesc[UR51], UPT ;  /* 0x00ff320c280075ea */ /* 0x0007e2000ba00013 */
[----:B------:R-:W-:Y:S01]  /*3840*/  UMOV UR11, 0x40004040 ;  /* 0x40004040000b7882 */ /* 0x000fe20000000000 */
[----:B------:R-:W-:Y:S01]  /*3850*/  UMOV UR9, 0x40004040 ;  /* 0x4000404000097882 */ /* 0x000fe20000000000 */
[----:B------:R3:W-:Y:S01]  /*3860*/  UTCHMMA.2CTA gdesc[UR38], gdesc[UR10], tmem[UR18], tmem[UR48], idesc[UR49], UPT ;  /* 0x00ff300a260075ea */ /* 0x0007e2000ba00012 */
[----:B------:R3:W-:Y:S01]  /*3870*/  UTCHMMA.2CTA gdesc[UR36], gdesc[UR8], tmem[UR17], tmem[UR46], idesc[UR47], UPT ;  /* 0x00ff2e08240075ea */ /* 0x0007e2000ba00011 */
[----:B------:R-:W-:Y:S01]  /*3880*/  UMOV UR22, 0x3 ;  /* 0x0000000300167882 */ /* 0x000fe20000000000 */
[----:B------:R-:W-:Y:S01]  /*3890*/  LOP3.LUT R8, R8, UR7, RZ, 0x3c, !PT ;  /* 0x0000000708087c12 */ /* 0x000fe2000f8e3cff */
[----:B------:R3:W-:Y:S01]  /*38a0*/  UTCBAR.2CTA.MULTICAST [UR14], URZ, UR22 ;  /* 0x000000ff0e0073e9 */ /* 0x0007e20008200816 */
[----:B------:R3:W-:Y:S01]  /*38b0*/  UTCBAR.2CTA.MULTICAST [UR15], URZ, UR44 ;  /* 0x000000ff0f0073e9 */ /* 0x0007e2000820082c */
[----:B--2---:R-:W-:Y:S02]  /*38c0*/  USEL UR21, UR6, URZ, UP0 ;  /* 0x000000ff06157287 */ /* 0x004fe40008000000 */
[----:B------:R-:W-:Y:S01]  /*38d0*/  UISETP.NE.AND UP0, UPT, UR25, -0x1, UPT ;  /* 0xffffffff1900788c */ /* 0x000fe2000bf05270 */
[----:B------:R-:W-:Y:S08]  /*38e0*/  UMOV UR6, 0x1 ;  /* 0x0000000100067882 */ /* 0x000ff00000000000 */
[----:B------:R-:W-:Y:S05]  /*38f0*/  BRA.U UP0, `(.L_x_46) ;  /* 0xfffffff900387547 */ /* 0x000fea000b83ffff */
.L_x_41:
[----:B--2---:R-:W-:Y:S01]  /*3900*/  UIADD3 UR5, UPT, UPT, UR20, 0x8, URZ ;  /* 0x0000000814057890 */ /* 0x004fe2000fffe0ff */
[----:B------:R-:W-:Y:S01]  /*3910*/  SHF.L.U32 R8, R8, 0x1f, RZ ;  /* 0x0000001f08087819 */ /* 0x000fe200000006ff */
[----:B------:R-:W-:Y:S02]  /*3920*/  ULOP3.LUT UR4, UR71, 0xffff, URZ, 0xc0, !UPT ;  /* 0x0000ffff47047892 */ /* 0x000fe4000f8ec0ff */
[----:B------:R-:W-:Y:S02]  /*3930*/  ULEA UR16, UR21, UR20, 0x3 ;  /* 0x0000001415107291 */ /* 0x000fe4000f8e18ff */
[----:B------:R-:W-:-:S05]  /*3940*/  USHF.L.U32 UR27, UR27, 0x1f, URZ ;  /* 0x0000001f1b1b7899 */ /* 0x000fca00080006ff */
[----:B------:R2:W-:Y:S02]  /*3950*/  UTCBAR.2CTA.MULTICAST [UR5], URZ, UR4 ;  /* 0x000000ff050073e9 */ /* 0x0005e40008200804 */
[----:B------:R-:W4:Y:S02]  /*3960*/  SYNCS.PHASECHK.TRANS64.TRYWAIT P0, [UR16+0x10], R8 ;  /* 0x00001008ff0075a7 */ /* 0x000f240008001110 */
[----:B--2-4-:R-:W-:Y:S05]  /*3970*/  @!P0 BRA `(.L_x_47) ;  /* 0x000000a000e08947 */ /* 0x014fea0003800000 */
.L_x_118:
[----:B------:R-:W-:Y:S01]  /*3980*/  IMAD.U32 R3, RZ, RZ, UR27 ;  /* 0x0000001bff037e24 */ /* 0x000fe2000f8e00ff */
[----:B------:R-:W-:Y:S01]  /*3990*/  ULEA UR21, UR21, UR20, 0xd ;  /* 0x0000001415157291 */ /* 0x000fe2000f8e68ff */
[----:B-1----:R-:W-:Y:S01]  /*39a0*/  IMAD.MOV.U32 R2, RZ, RZ, 0x40 ;  /* 0x00000040ff027424 */ /* 0x002fe200078e00ff */
[----:B------:R-:W-:Y:S01]  /*39b0*/  UISETP.NE.U32.AND UP0, UPT, UR6, URZ, UPT ;  /* 0x000000ff0600728c */ /* 0x000fe2000bf05070 */
[----:B------:R-:W1:Y:S01]  /*39c0*/  SYNCS.PHASECHK.TRANS64.TRYWAIT P0, [UR20+0x198], R3 ;  /* 0x00019803ff0075a7 */ /* 0x000e620008001114 */
[----:B------:R-:W-:Y:S02]  /*39d0*/  UIADD3 UR4, UPT, UPT, UR21, 0x8800, URZ ;  /* 0x0000880015047890 */ /* 0x000fe4000fffe0ff */
[----:B---3--:R-:W-:Y:S01]  /*39e0*/  R2UR UR19, R2 ;  /* 0x00000000021372ca */ /* 0x008fe200000e0000 */
[----:B------:R-:W-:Y:S01]  /*39f0*/  IMAD.MOV.U32 R2, RZ, RZ, 0x100 ;  /* 0x00000100ff027424 */ /* 0x000fe200078e00ff */
[----:B------:R-:W-:Y:S01]  /*3a00*/  USHF.R.U32.HI UR4, URZ, 0x4, UR4 ;  /* 0x00000004ff047899 */ /* 0x000fe20008011604 */
[----:B------:R-:W-:Y:S01]  /*3a10*/  UMOV UR44, 0x0 ;  /* 0x00000000002c7882 */ /* 0x000fe20000000000 */
[----:B------:R-:W-:-:S02]  /*3a20*/  UMOV UR45, 0x10110490 ;  /* 0x10110490002d7882 */ /* 0x000fc40000000000 */
[----:B------:R-:W-:Y:S01]  /*3a30*/  R2UR UR33, R2 ;  /* 0x00000000022172ca */ /* 0x000fe200000e0000 */
[----:B------:R-:W-:Y:S01]  /*3a40*/  IMAD.MOV.U32 R2, RZ, RZ, 0x48 ;  /* 0x00000048ff027424 */ /* 0x000fe200078e00ff */
[----:B------:R-:W-:Y:S01]  /*3a50*/  ULOP3.LUT UR4, UR4, 0x3fc0, URZ, 0xc0, !UPT ;  /* 0x00003fc004047892 */ /* 0x000fe2000f8ec0ff */
[----:B------:R-:W-:Y:S01]  /*3a60*/  UMOV UR42, 0x0 ;  /* 0x00000000002a7882 */ /* 0x000fe20000000000 */
[----:B------:R-:W-:Y:S02]  /*3a70*/  UMOV UR43, 0x10110490 ;  /* 0x10110490002b7882 */ /* 0x000fe40000000000 */
[----:B------:R-:W-:Y:S01]  /*3a80*/  R2UR UR31, R2 ;  /* 0x00000000021f72ca */ /* 0x000fe200000e0000 */
[----:B------:R-:W-:Y:S01]  /*3a90*/  IMAD.MOV.U32 R2, RZ, RZ, 0x100 ;  /* 0x00000100ff027424 */ /* 0x000fe200078e00ff */
[----:B------:R-:W2:Y:S01]  /*3aa0*/  S2UR UR17, SR_CgaCtaId ;  /* 0x00000000001179c3 */ /* 0x000ea20000008800 */
[----:B------:R-:W-:Y:S01]  /*3ab0*/  UMOV UR40, 0x0 ;  /* 0x0000000000287882 */ /* 0x000fe20000000000 */
[----:B------:R-:W-:Y:S01]  /*3ac0*/  UMOV UR41, 0x10110490 ;  /* 0x1011049000297882 */ /* 0x000fe20000000000 */
[----:B------:R-:W-:Y:S01]  /*3ad0*/  UMOV UR38, 0x0 ;  /* 0x0000000000267882 */ /* 0x000fe20000000000 */
[----:B------:R-:W-:Y:S01]  /*3ae0*/  R2UR UR32, R2 ;  /* 0x00000000022072ca */ /* 0x000fe200000e0000 */
[----:B------:R-:W-:Y:S01]  /*3af0*/  IMAD.MOV.U32 R2, RZ, RZ, 0x50 ;  /* 0x00000050ff027424 */ /* 0x000fe200078e00ff */
[----:B------:R-:W-:Y:S01]  /*3b00*/  UMOV UR39, 0x10110490 ;  /* 0x1011049000277882 */ /* 0x000fe20000000000 */
[----:B------:R-:W-:Y:S01]  /*3b10*/  UMOV UR36, 0x0 ;  /* 0x0000000000247882 */ /* 0x000fe20000000000 */
[----:B------:R-:W-:Y:S01]  /*3b20*/  UMOV UR37, 0x10110490 ;  /* 0x1011049000257882 */ /* 0x000fe20000000000 */
[----:B------:R-:W-:Y:S01]  /*3b30*/  UMOV UR18, 0x400 ;  /* 0x0000040000127882 */ /* 0x000fe20000000000 */
[----:B------:R-:W-:Y:S01]  /*3b40*/  R2UR UR29, R2 ;  /* 0x00000000021d72ca */ /* 0x000fe200000e0000 */
[----:B------:R-:W-:Y:S01]  /*3b50*/  HFMA2 R2, -RZ, RZ, 0, 1.52587890625e-05 ;  /* 0x00000100ff027431 */ /* 0x000fe200000001ff */
[----:B------:R-:W-:Y:S01]  /*3b60*/  UMOV UR34, 0x0 ;  /* 0x0000000000227882 */ /* 0x000fe20000000000 */
[----:B------:R-:W-:Y:S01]  /*3b70*/  UMOV UR35, 0x10110490 ;  /* 0x1011049000237882 */ /* 0x000fe20000000000 */
[----:B------:R-:W-:-:S02]  /*3b80*/  UIADD3 UR14, UPT, UPT, UR4, 0x40, URZ ;  /* 0x00000040040e7890 */ /* 0x000fc4000fffe0ff */
[----:B------:R-:W-:Y:S02]  /*3b90*/  UIADD3 UR12, UPT, UPT, UR4, 0x80, URZ ;  /* 0x00000080040c7890 */ /* 0x000fe4000fffe0ff */
[----:B------:R-:W-:Y:S02]  /*3ba0*/  UIADD3 UR10, UPT, UPT, UR4, 0xc0, URZ ;  /* 0x000000c0040a7890 */ /* 0x000fe4000fffe0ff */
[----:B------:R-:W-:Y:S01]  /*3bb0*/  UIADD3 UR8, UPT, UPT, UR4, 0x100, URZ ;  /* 0x0000010004087890 */ /* 0x000fe2000fffe0ff */
[----:B------:R-:W-:Y:S01]  /*3bc0*/  R2UR UR30, R2 ;  /* 0x00000000021e72ca */ /* 0x000fe200000e0000 */
[----:B------:R-:W-:Y:S01]  /*3bd0*/  IMAD.MOV.U32 R2, RZ, RZ, 0x58 ;  /* 0x00000058ff027424 */ /* 0x000fe200078e00ff */
[----:B------:R-:W-:Y:S01]  /*3be0*/  UIADD3 UR6, UPT, UPT, UR4, 0x140, URZ ;  /* 0x0000014004067890 */ /* 0x000fe2000fffe0ff */
[----:B------:R-:W-:Y:S01]  /*3bf0*/  UMOV UR5, 0x80004020 ;  /* 0x8000402000057882 */ /* 0x000fe20000000000 */
[----:B------:R-:W-:Y:S02]  /*3c00*/  UMOV UR15, 0x80004020 ;  /* 0x80004020000f7882 */ /* 0x000fe40000000000 */
[----:B------:R-:W-:Y:S01]  /*3c10*/  R2UR UR26, R2 ;  /* 0x00000000021a72ca */ /* 0x000fe200000e0000 */
[----:B------:R-:W-:Y:S01]  /*3c20*/  IMAD.MOV.U32 R2, RZ, RZ, 0x100 ;  /* 0x00000100ff027424 */ /* 0x000fe200078e00ff */
[----:B------:R-:W-:Y:S01]  /*3c30*/  UMOV UR13, 0x80004020 ;  /* 0x80004020000d7882 */ /* 0x000fe20000000000 */
[----:B------:R-:W-:Y:S01]  /*3c40*/  UMOV UR11, 0x80004020 ;  /* 0x80004020000b7882 */ /* 0x000fe20000000000 */
[----:B------:R-:W-:Y:S01]  /*3c50*/  UMOV UR9, 0x80004020 ;  /* 0x8000402000097882 */ /* 0x000fe20000000000 */
[----:B------:R-:W-:Y:S01]  /*3c60*/  UMOV UR7, 0x80004020 ;  /* 0x8000402000077882 */ /* 0x000fe20000000000 */
[----:B------:R-:W-:Y:S01]  /*3c70*/  R2UR UR28, R2 ;  /* 0x00000000021c72ca */ /* 0x000fe200000e0000 */
[----:B------:R-:W-:-:S05]  /*3c80*/  IMAD.MOV.U32 R2, RZ, RZ, 0x60 ;  /* 0x00000060ff027424 */ /* 0x000fca00078e00ff */
[----:B------:R-:W-:Y:S02]  /*3c90*/  R2UR UR24, R2 ;  /* 0x00000000021872ca */ /* 0x000fe400000e0000 */
[----:B------:R-:W-:-:S04]  /*3ca0*/  MOV R2, 0x100 ;  /* 0x0000010000027802 */ /* 0x000fc80000000f00 */
[----:B------:R-:W-:Y:S01]  /*3cb0*/  R2UR UR25, R2 ;  /* 0x00000000021972ca */ /* 0x000fe200000e0000 */
[----:B------:R-:W-:-:S05]  /*3cc0*/  IMAD.MOV.U32 R2, RZ, RZ, 0x68 ;  /* 0x00000068ff027424 */ /* 0x000fca00078e00ff */
[----:B------:R-:W-:Y:S01]  /*3cd0*/  R2UR UR23, R2 ;  /* 0x00000000021772ca */ /* 0x000fe200000e0000 */
[----:B------:R-:W-:-:S05]  /*3ce0*/  IMAD.MOV.U32 R2, RZ, RZ, 0x100 ;  /* 0x00000100ff027424 */ /* 0x000fca00078e00ff */
[----:B------:R-:W-:Y:S01]  /*3cf0*/  R2UR UR22, R2 ;  /* 0x00000000021672ca */ /* 0x000fe200000e0000 */
[----:B-12---:R-:W-:-:S14]  /*3d00*/  @!P0 BRA `(.L_x_48) ;  /* 0x000000a000188947 */ /* 0x006fdc0003800000 */
.L_x_120:
[----:B------:R-:W-:Y:S01]  /*3d10*/  ULEA UR20, UR17, UR18, 0x18 ;  /* 0x0000001211147291 */ /* 0x000fe2000f8ec0ff */
[----:B------:R2:W-:Y:S01]  /*3d20*/  UTCHMMA.2CTA tmem[UR19], gdesc[UR4], tmem[UR33], tmem[UR44], idesc[UR45], UP0 ;  /* 0x00ff2c04130079ea */ /* 0x0005e20008200021 */
[----:B------:R3:W-:Y:S01]  /*3d30*/  UTCHMMA.2CTA tmem[UR31], gdesc[UR14], tmem[UR32], tmem[UR42], idesc[UR43], UPT ;  /* 0x00ff2a0e1f0079ea */ /* 0x0007e2000ba00020 */
[----:B------:R-:W-:Y:S01]  /*3d40*/  UTCHMMA.2CTA tmem[UR29], gdesc[UR12], tmem[UR30], tmem[UR40], idesc[UR41], UPT ;  /* 0x00ff280c1d0079ea */ /* 0x000fe2000ba0001e */
[----:B------:R-:W-:Y:S01]  /*3d50*/  IMAD.U32 R3, RZ, RZ, UR27 ;  /* 0x0000001bff037e24 */ /* 0x000fe2000f8e00ff */
[----:B------:R4:W-:Y:S01]  /*3d60*/  UTCHMMA.2CTA tmem[UR26], gdesc[UR10], tmem[UR28], tmem[UR38], idesc[UR39], UPT ;  /* 0x00ff260a1a0079ea */ /* 0x0009e2000ba0001c */
[----:B------:R-:W-:Y:S01]  /*3d70*/  UTCHMMA.2CTA tmem[UR24], gdesc[UR8], tmem[UR25], tmem[UR36], idesc[UR37], UPT ;  /* 0x00ff2408180079ea */ /* 0x000fe2000ba00019 */
[----:B------:R5:W-:Y:S01]  /*3d80*/  UTCHMMA.2CTA tmem[UR23], gdesc[UR6], tmem[UR22], tmem[UR34], idesc[UR35], UPT ;  /* 0x00ff2206170079ea */ /* 0x000be2000ba00016 */
[----:B-1----:R-:W-:Y:S01]  /*3d90*/  IMAD.MOV.U32 R2, RZ, RZ, 0x70 ;  /* 0x00000070ff027424 */ /* 0x002fe200078e00ff */
[----:B------:R-:W1:Y:S01]  /*3da0*/  SYNCS.PHASECHK.TRANS64.TRYWAIT P0, [UR20+0x1a0], R3 ;  /* 0x0001a003ff0075a7 */ /* 0x000e620008001114 */
[----:B------:R-:W-:Y:S01]  /*3db0*/  UIADD3 UR16, UPT, UPT, UR16, 0xd0, URZ ;  /* 0x000000d010107890 */ /* 0x000fe2000fffe0ff */
[----:B------:R-:W-:-:S02]  /*3dc0*/  UMOV UR21, 0x3 ;  /* 0x0000000300157882 */ /* 0x000fc40000000000 */
[----:B------:R-:W-:Y:S02]  /*3dd0*/  R2UR UR18, R2 ;  /* 0x00000000021272ca */ /* 0x000fe400000e0000 */
[----:B------:R-:W-:-:S04]  /*3de0*/  MOV R2, 0x100 ;  /* 0x0000010000027802 */ /* 0x000fc80000000f00 */
[----:B--2---:R-:W-:Y:S01]  /*3df0*/  R2UR UR19, R2 ;  /* 0x00000000021372ca */ /* 0x004fe200000e0000 */
[----:B------:R-:W-:Y:S01]  /*3e00*/  IMAD.MOV.U32 R2, RZ, RZ, 0x78 ;  /* 0x00000078ff027424 */ /* 0x000fe200078e00ff */
[----:B---3--:R-:W-:Y:S01]  /*3e10*/  UMOV UR14, 0x0 ;  /* 0x00000000000e7882 */ /* 0x008fe20000000000 */
[----:B------:R-:W-:Y:S01]  /*3e20*/  UMOV UR15, 0x10110490 ;  /* 0x10110490000f7882 */ /* 0x000fe20000000000 */
[----:B----4-:R-:W-:Y:S02]  /*3e30*/  ULOP3.LUT UR11, UR71, 0xffff, URZ, 0xc0, !UPT ;  /* 0x0000ffff470b7892 */ /* 0x010fe4000f8ec0ff */
[----:B------:R-:W-:Y:S01]  /*3e40*/  R2UR UR12, R2 ;  /* 0x00000000020c72ca */ /* 0x000fe200000e0000 */
[----:B-----5:R-:W-:Y:S01]  /*3e50*/  UIADD3 UR6, UPT, UPT, UR4, 0x180, URZ ;  /* 0x0000018004067890 */ /* 0x020fe2000fffe0ff */
[----:B------:R-:W-:Y:S01]  /*3e60*/  MOV R2, 0x100 ;  /* 0x0000010000027802 */ /* 0x000fe20000000f00 */
[----:B------:R-:W-:Y:S02]  /*3e70*/  UIADD3 UR4, UPT, UPT, UR4, 0x1c0, URZ ;  /* 0x000001c004047890 */ /* 0x000fe4000fffe0ff */
[----:B------:R-:W-:Y:S01]  /*3e80*/  UIADD3 UR10, UPT, UPT, UR20, 0x1b0, URZ ;  /* 0x000001b0140a7890 */ /* 0x000fe2000fffe0ff */
[----:B------:R-:W-:Y:S01]  /*3e90*/  R2UR UR13, R2 ;  /* 0x00000000020d72ca */ /* 0x000fe200000e0000 */
[----:B------:R-:W-:Y:S01]  /*3ea0*/  UMOV UR22, 0x0 ;  /* 0x0000000000167882 */ /* 0x000fe20000000000 */
[----:B------:R-:W-:Y:S01]  /*3eb0*/  UMOV UR23, 0x10110490 ;  /* 0x1011049000177882 */ /* 0x000fe20000000000 */
[----:B------:R-:W-:Y:S01]  /*3ec0*/  UMOV UR7, 0x80004020 ;  /* 0x8000402000077882 */ /* 0x000fe20000000000 */
[----:B------:R-:W-:Y:S01]  /*3ed0*/  UMOV UR5, 0x80004020 ;  /* 0x8000402000057882 */ /* 0x000fe20000000000 */
[----:B-1----:R-:W-:Y:S10]  /*3ee0*/  @!P0 BRA `(.L_x_49) ;  /* 0x0000009c00c08947 */ /* 0x002ff40003800000 */
.L_x_122:
[----:B------:R2:W-:Y:S01]  /*3ef0*/  UTCHMMA.2CTA tmem[UR18], gdesc[UR6], tmem[UR19], tmem[UR22], idesc[UR23], UPT ;  /* 0x00ff1606120079ea */ /* 0x0005e2000ba00013 */
[----:B------:R2:W-:Y:S01]  /*3f00*/  UTCHMMA.2CTA tmem[UR12], gdesc[UR4], tmem[UR13], tmem[UR14], idesc[UR15], UPT ;  /* 0x00ff0e040c0079ea */ /* 0x0005e2000ba0000d */
[----:B------:R2:W-:Y:S01]  /*3f10*/  UTCBAR.2CTA.MULTICAST [UR10], URZ, UR21 ;  /* 0x000000ff0a0073e9 */ /* 0x0005e20008200815 */
[----:B------:R2:W-:Y:S01]  /*3f20*/  UTCBAR.2CTA.MULTICAST [UR16], URZ, UR11 ;  /* 0x000000ff100073e9 */ /* 0x0005e2000820080b */
[----:B------:R-:W-:Y:S01]  /*3f30*/  NOP ;  /* 0x0000000000007918 */ /* 0x000fe20000000000 */
.L_x_38:
[----:B------:R-:W-:Y:S01]  /*3f40*/  ELECT P0, URZ, PT ;  /* 0x0000000000ff782f */ /* 0x000fe20003800000 */
[----:B-1----:R-:W-:Y:S01]  /*3f50*/  IMAD.MOV.U32 R2, RZ, RZ, 0x1 ;  /* 0x00000001ff027424 */ /* 0x002fe200078e00ff */
[----:B--2---:R-:W-:Y:S01]  /*3f60*/  UMOV UR4, 0x40 ;  /* 0x0000004000047882 */ /* 0x004fe20000000000 */
[----:B------:R-:W-:Y:S01]  /*3f70*/  UIADD3 UR6, UPT, UPT, UR20, 0x200, URZ ;  /* 0x0000020014067890 */ /* 0x000fe2000fffe0ff */
[----:B------:R-:W-:Y:S01]  /*3f80*/  UVIRTCOUNT.DEALLOC.SMPOOL 0x80 ;  /* 0x000000800000784c */ /* 0x000fe20000000000 */
[----:B------:R-:W-:Y:S02]  /*3f90*/  ULEA UR5, UR17, UR4, 0x18 ;  /* 0x0000000411057291 */ /* 0x000fe4000f8ec0ff */
[----:B------:R-:W-:Y:S01]  /*3fa0*/  ULOP3.LUT UR4, UR17, 0x1, URZ, 0x3c, !UPT ;  /* 0x0000000111047892 */ /* 0x000fe2000f8e3cff */
[----:B------:R-:W-:-:S03]  /*3fb0*/  UMOV UR9, 0x1 ;  /* 0x0000000100097882 */ /* 0x000fc60000000000 */
[----:B------:R-:W-:Y:S02]  /*3fc0*/  UPRMT UR4, UR4, 0x654, UR6 ;  /* 0x0000065404047896 */ /* 0x000fe40008000006 */
[----:B------:R-:W-:Y:S01]  /*3fd0*/  @P0 PRMT R3, R2, 0x7610, R3 ;  /* 0x0000761002030816 */ /* 0x000fe20000000003 */
[----:B------:R-:W-:-:S04]  /*3fe0*/  IMAD.U32 R2, RZ, RZ, UR9 ;  /* 0x00000009ff027e24 */ /* 0x000fc8000f8e00ff */
[----:B------:R1:W-:Y:S01]  /*3ff0*/  @P0 STS.U8 [UR5], R3 ;  /* 0x00000003ff000988 */ /* 0x0003e20008000005 */
[----:B------:R-:W-:Y:S06]  /*4000*/  BAR.SYNC.DEFER_BLOCKING 0x2, 0x120 ;  /* 0x0084800000007b1d */ /* 0x000fec0000010000 */
[----:B------:R1:W-:Y:S01]  /*4010*/  SYNCS.ARRIVE.TRANS64.RED.ART0 RZ, [UR4], R2 ;  /* 0x00000002ffff79a7 */ /* 0x0003e20008500404 */
[----:B------:R-:W2:Y:S02]  /*4020*/  SYNCS.PHASECHK.TRANS64.TRYWAIT P0, [UR20+0x200], RZ ;  /* 0x000200ffff0075a7 */ /* 0x000ea40008001114 */
[----:B-12---:R-:W-:Y:S05]  /*4030*/  @!P0 BRA `(.L_x_50) ;  /* 0x0000009c00948947 */ /* 0x006fea0003800000 */
.L_x_124:
[----:B------:R-:W-:Y:S01]  /*4040*/  NOP ;  /* 0x0000000000007918 */ /* 0x000fe20000000000 */
[----:B------:R-:W-:Y:S01]  /*4050*/  UMOV UR4, 0x50 ;  /* 0x0000005000047882 */ /* 0x000fe20000000000 */
[----:B------:R-:W-:Y:S01]  /*4060*/  UMOV UR6, 0xffff ;  /* 0x0000ffff00067882 */ /* 0x000fe20000000000 */
[----:B------:R-:W-:Y:S02]  /*4070*/  ULEA UR8, UR17, UR4, 0x18 ;  /* 0x0000000411087291 */ /* 0x000fe4000f8ec0ff */
[----:B------:R-:W-:-:S04]  /*4080*/  ULOP3.LUT UR4, UR73, 0xffff, URZ, 0xc0, !UPT ;  /* 0x0000ffff49047892 */ /* 0x000fc8000f8ec0ff */
[----:B------:R-:W-:-:S03]  /*4090*/  USHF.R.U32.HI UR4, URZ, 0x5, UR4 ;  /* 0x00000005ff047899 */ /* 0x000fc60008011604 */
[----:B-1----:R-:W1:Y:S01]  /*40a0*/  LDS R2, [UR8] ;  /* 0x00000008ff027984 */ /* 0x002e620008000800 */
[----:B------:R-:W-:Y:S02]  /*40b0*/  UIADD3 UR5, UPT, UPT, UR4, 0x10, URZ ;  /* 0x0000001004057890 */ /* 0x000fe4000fffe0ff */
[----:B------:R-:W-:Y:S02]  /*40c0*/  USHF.L.U32 UR6, UR6, UR4, URZ ;  /* 0x0000000406067299 */ /* 0x000fe400080006ff */
[----:B------:R-:W-:-:S04]  /*40d0*/  USHF.L.U32 UR4, UR9, UR5, URZ ;  /* 0x0000000509047299 */ /* 0x000fc800080006ff */
[----:B------:R-:W-:-:S04]  /*40e0*/  ULOP3.LUT UR4, UR4, UR6, URZ, 0xfc, !UPT ;  /* 0x0000000604047292 */ /* 0x000fc8000f8efcff */
[----:B------:R-:W-:Y:S01]  /*40f0*/  ULOP3.LUT UR6, UR4, 0xffff, URZ, 0xc0, !UPT ;  /* 0x0000ffff04067892 */ /* 0x000fe2000f8ec0ff */
[----:B-1----:R-:W-:-:S13]  /*4100*/  R2UR UR7, R2 ;  /* 0x00000000020772ca */ /* 0x002fda00000e0000 */
[----:B------:R-:W-:-:S04]  /*4110*/  ULOP3.LUT UR5, UR4, 0xffff, UR7, 0x80, !UPT ;  /* 0x0000ffff04057892 */ /* 0x000fc8000f8e8007 */
[----:B------:R-:W-:-:S09]  /*4120*/  UISETP.NE.AND UP0, UPT, UR5, UR6, UPT ;  /* 0x000000060500728c */ /* 0x000fd2000bf05270 */
[----:B------:R-:W-:Y:S05]  /*4130*/  BRA.U UP0, `(.L_x_51) ;  /* 0x00000001004c7547 */ /* 0x000fea000b800000 */
[----:B------:R-:W-:Y:S02]  /*4140*/  USHF.R.U32.HI UR5, URZ, 0x10, UR4 ;  /* 0x00000010ff057899 */ /* 0x000fe40008011604 */
[----:B------:R-:W-:-:S04]  /*4150*/  USHF.R.U32.HI UR6, URZ, 0x10, UR7 ;  /* 0x00000010ff067899 */ /* 0x000fc80008011607 */
[----:B------:R-:W-:-:S04]  /*4160*/  ULOP3.LUT UR6, UR6, UR5, URZ, 0xc0, !UPT ;  /* 0x0000000506067292 */ /* 0x000fc8000f8ec0ff */
[----:B------:R-:W-:-:S09]  /*4170*/  UISETP.NE.AND UP0, UPT, UR6, UR5, UPT ;  /* 0x000000050600728c */ /* 0x000fd2000bf05270 */
[----:B------:R-:W-:Y:S05]  /*4180*/  BRA.U UP0, `(.L_x_52) ;  /* 0x00000001002c7547 */ /* 0x000fea000b800000 */
[----:B------:R-:W1:Y:S01]  /*4190*/  S2R R3, SR_LANEID ;  /* 0x0000000000037919 */ /* 0x000e620000000000 */
[----:B------:R-:W-:-:S03]  /*41a0*/  ULOP3.LUT UR5, URZ, UR4, URZ, 0x33, !UPT ;  /* 0x00000004ff057292 */ /* 0x000fc6000f8e33ff */
[----:B------:R-:W-:Y:S02]  /*41b0*/  VOTEU.ANY UR4, UPT, PT ;  /* 0x0000000000047886 */ /* 0x000fe400038e0100 */
[----:B------:R-:W-:Y:S01]  /*41c0*/  UFLO.U32 UR4, UR4 ;  /* 0x00000004000472bd */ /* 0x000fe200080e0000 */
[----:B------:R-:W-:-:S04]  /*41d0*/  IMAD.U32 R2, RZ, RZ, UR5 ;  /* 0x00000005ff027e24 */ /* 0x000fc8000f8e00ff */
[----:B------:R-:W2:Y:S02]  /*41e0*/  REDUX UR6, R2 ;  /* 0x00000000020673c4 */ /* 0x000ea40000000000 */
[----:B------:R3:W-:Y:S01]  /*41f0*/  UTCATOMSWS.AND URZ, UR5 ;  /* 0x0000000500ff79e3 */ /* 0x0007e20008000000 */
[----:B-1----:R-:W-:Y:S02]  /*4200*/  ISETP.EQ.U32.AND P0, PT, R3, UR4, PT ;  /* 0x0000000403007c0c */ /* 0x002fe4000bf02070 */
[----:B--2---:R-:W-:-:S11]  /*4210*/  MOV R3, UR6 ;  /* 0x0000000600037c02 */ /* 0x004fd60008000f00 */
[----:B------:R3:W-:Y:S01]  /*4220*/  @P0 ATOMS.AND RZ, [UR8], R3 ;  /* 0x00000003ffff098c */ /* 0x0007e2000a800008 */
[----:B------:R-:W-:Y:S05]  /*4230*/  BRA `(.L_x_53) ;  /* 0x0000000000147947 */ /* 0x000fea0003800000 */
.L_x_52:
[----:B------:R-:W-:Y:S02]  /*4240*/  MOV R2, 0x4260 ;  /* 0x0000426000027802 */ /* 0x000fe40000000f00 */
[----:B------:R-:W-:Y:S05]  /*4250*/  CALL.REL.NOINC `($__internal_0_$__cuda_sm10x_tcgen05_guardrail_trap_col_being_dealloced_not_returned_by_alloc) ;  /* 0x000000a000747944 */ /* 0x000fea0003c00000 */
[----:B------:R-:W-:Y:S05]  /*4260*/  BRA `(.L_x_53) ;  /* 0x0000000000087947 */ /* 0x000fea0003800000 */
.L_x_51:
[----:B------:R-:W-:Y:S02]  /*4270*/  MOV R2, 0x4290 ;  /* 0x0000429000027802 */ /* 0x000fe40000000f00 */
[----:B------:R-:W-:Y:S05]  /*4280*/  CALL.REL.NOINC `($__internal_2_$__cuda_sm10x_tcgen05_guardrail_trap_unallocated_columns_being_dealloced) ;  /* 0x000000a000807944 */ /* 0x000fea0003c00000 */
.L_x_53:
[----:B------:R-:W-:Y:S01]  /*4290*/  NOP ;  /* 0x0000000000007918 */ /* 0x000fe20000000000 */
[----:B------:R-:W-:Y:S05]  /*42a0*/  BRA `(.L_x_54) ;  /* 0x0000000000047947 */ /* 0x000fea0003800000 */
.L_x_9:
[----:B------:R-:W-:Y:S01]  /*42b0*/  NOP ;  /* 0x0000000000007918 */ /* 0x000fe20000000000 */
.L_x_54:
[----:B------:R-:W-:Y:S02]  /*42c0*/  UISETP.NE.AND UP1, UPT, UR70, 0xc, UPT ;  /* 0x0000000c4600788c */ /* 0x000fe4000bf25270 */
[----:B------:R-:W-:-:S07]  /*42d0*/  UISETP.NE.AND UP0, UPT, UR70, 0xd, UPT ;  /* 0x0000000d4600788c */ /* 0x000fce000bf05270 */
[----:B------:R-:W-:Y:S05]  /*42e0*/  BRA.U UP1, `(.L_x_55) ;  /* 0x00000001012c7547 */ /* 0x000fea000b800000 */
[----:B------:R-:W4:Y:S01]  /*42f0*/  S2UR UR4, SR_CgaCtaId ;  /* 0x00000000000479c3 */ /* 0x000f220000008800 */
[----:B------:R-:W-:Y:S01]  /*4300*/  UMOV UR6, 0x400 ;  /* 0x0000040000067882 */ /* 0x000fe20000000000 */
[----:B---3--:R-:W-:Y:S01]  /*4310*/  UMOV UR5, 0x20 ;  /* 0x0000002000057882 */ /* 0x008fe20000000000 */
[----:B------:R-:W-:Y:S01]  /*4320*/  ELECT P0, URZ, PT ;  /* 0x0000000000ff782f */ /* 0x000fe20003800000 */
[----:B----4-:R-:W-:Y:S02]  /*4330*/  ULEA UR6, UR4, UR6, 0x18 ;  /* 0x0000000604067291 */ /* 0x010fe4000f8ec0ff */
[----:B------:R-:W-:-:S04]  /*4340*/  UIADD3 UR4, UPT, UPT, -UR5, 0x100000, URZ ;  /* 0x0010000005047890 */ /* 0x000fc8000fffe1ff */
[----:B------:R-:W-:Y:S02]  /*4350*/  USHF.L.U32 UR5, UR4, 0xb, URZ ;  /* 0x0000000b04057899 */ /* 0x000fe400080006ff */
[----:B------:R-:W-:Y:S01]  /*4360*/  USHF.L.U32 UR4, UR4, 0x1, URZ ;  /* 0x0000000104047899 */ /* 0x000fe200080006ff */
[----:B------:R-:W3:Y:S11]  /*4370*/  FENCE.VIEW.ASYNC.S ;  /* 0x00000000000073c6 */ /* 0x000ef60000000000 */
[----:B---3--:R4:W5:Y:S02]  /*4380*/  SYNCS.EXCH.64 URZ, [UR6+0x200], UR4 ;  /* 0x0002000406ff75b2 */ /* 0x0089640008000100 */
[----:B----4-:R-:W-:Y:S01]  /*4390*/  NOP ;  /* 0x0000000000007918 */ /* 0x010fe20000000000 */
.L_x_55:
[----:B------:R-:W-:Y:S01]  /*43a0*/  NOP ;  /* 0x0000000000007918 */ /* 0x000fe20000000000 */
[----:B------:R-:W-:Y:S05]  /*43b0*/  BRA.U UP0, `(.L_x_56) ;  /* 0x0000000500107547 */ /* 0x000fea000b800000 */
[----:B------:R-:W-:-:S08]  /*43c0*/  NOP ;  /* 0x0000000000007918 */ /* 0x000fd00000000000 */
[----:B------:R-:W4:-:S00]  /*43d0*/  USETMAXREG.DEALLOC.CTAPOOL 0x30 ;  /* 0x00000030000079c8 */ /* 0x000f0000080e0500 */
[----:B------:R-:W1:Y:S01]  /*43e0*/  LDCU UR4, c[0x0][0x640] ;  /* 0x0000c800ff0477ac */ /* 0x000e620008000800 */
[----:B------:R-:W2:Y:S01]  /*43f0*/  LDCU UR6, c[0x0][0x654] ;  /* 0x0000ca80ff0677ac */ /* 0x000ea20008000800 */
[----:B------:R-:W3:Y:S01]  /*4400*/  LDCU UR7, c[0x0][0x63c] ;  /* 0x0000c780ff0777ac */ /* 0x000ee20008000800 */
[----:B------:R-:W5:Y:S01]  /*4410*/  LDCU.64 UR8, c[0x0][0x630] ;  /* 0x0000c600ff0877ac */ /* 0x000f620008000a00 */
[----:B------:R-:W2:Y:S01]  /*4420*/  LDCU.U8 UR13, c[0x0][0x638] ;  /* 0x0000c700ff0d77ac */ /* 0x000ea20008000000 */
[----:B-1-3--:R-:W-:Y:S01]  /*4430*/  UIMAD.WIDE.U32 UR4, UR72, UR4, URZ ;  /* 0x00000004480472a5 */ /* 0x00afe2000f8e00ff */
[----:B------:R-:W1:Y:S03]  /*4440*/  LDCU.U8 UR14, c[0x0][0x650] ;  /* 0x0000ca00ff0e77ac */ /* 0x000e660008000000 */
[----:B------:R-:W-:Y:S01]  /*4450*/  UIADD3 UR4, UPT, UPT, -UR5, UR72, URZ ;  /* 0x0000004805047290 */ /* 0x000fe2000fffe1ff */
[----:B------:R-:W3:Y:S03]  /*4460*/  LDCU.U8 UR11, c[0x0][0x639] ;  /* 0x0000c720ff0b77ac */ /* 0x000ee60008000000 */
[----:B------:R-:W-:Y:S01]  /*4470*/  USHF.R.U32.HI UR4, URZ, UR76, UR4 ;  /* 0x0000004cff047299 */ /* 0x000fe20008011604 */
[----:B------:R-:W3:Y:S03]  /*4480*/  LDCU.U8 UR12, c[0x0][0x651] ;  /* 0x0000ca20ff0c77ac */ /* 0x000ee60008000000 */
[----:B------:R-:W-:-:S04]  /*4490*/  UIADD3 UR4, UPT, UPT, UR5, UR4, URZ ;  /* 0x0000000405047290 */ /* 0x000fc8000fffe0ff */
[----:B------:R-:W-:-:S04]  /*44a0*/  USHF.R.U32.HI UR10, URZ, UR77, UR4 ;  /* 0x0000004dff0a7299 */ /* 0x000fc80008011604 */
[----:B--2---:R-:W-:Y:S02]  /*44b0*/  UISETP.GE.AND UP0, UPT, UR10, UR6, UPT ;  /* 0x000000060a00728c */ /* 0x004fe4000bf06270 */
[----:B------:R-:W-:Y:S02]  /*44c0*/  UIADD3 UR4, UPT, UPT, -UR10, URZ, URZ ;  /* 0x000000ff0a047290 */ /* 0x000fe4000fffe1ff */
[----:B-1----:R-:W-:Y:S02]  /*44d0*/  USEL UR6, UR13, UR14, !UP0 ;  /* 0x0000000e0d067287 */ /* 0x002fe4000c000000 */
[----:B------:R-:W-:Y:S02]  /*44e0*/  UIMAD UR7, UR4, UR7, UR72 ;  /* 0x00000007040772a4 */ /* 0x000fe4000f8e0248 */
[----:B------:R-:W-:Y:S01]  /*44f0*/  ULOP3.LUT UR6, UR6, 0xff, URZ, 0xc0, !UPT ;  /* 0x000000ff06067892 */ /* 0x000fe2000f8ec0ff */
[----:B------:R-:W1:Y:S02]  /*4500*/  LDCU.U8 UR14, c[0x0][0x62c] ;  /* 0x0000c580ff0e77ac */ /* 0x000e640008000000 */
[----:B-----5:R-:W2:Y:S01]  /*4510*/  @UP0 LDCU UR9, c[0x0][0x64c] ;  /* 0x0000c980ff0907ac */ /* 0x020ea20008000800 */
[----:B------:R-:W5:Y:S01]  /*4520*/  @UP0 LDCU UR8, c[0x0][0x648] ;  /* 0x0000c900ff0807ac */ /* 0x000f620008000800 */
[----:B--2---:R-:W-:-:S02]  /*4530*/  UIMAD.WIDE.U32 UR4, UR7, UR9, URZ ;  /* 0x00000009070472a5 */ /* 0x004fc4000f8e00ff */
[----:B---3--:R-:W-:Y:S02]  /*4540*/  USEL UR9, UR11, UR12, !UP0 ;  /* 0x0000000c0b097287 */ /* 0x008fe4000c000000 */
[----:B------:R-:W-:Y:S01]  /*4550*/  UIADD3 UR4, UPT, UPT, UR7, -UR5, URZ ;  /* 0x8000000507047290 */ /* 0x000fe2000fffe0ff */
[----:B------:R-:W2:Y:S03]  /*4560*/  LDCU.64 UR12, c[0x0][0x620] ;  /* 0x0000c400ff0c77ac */ /* 0x000ea60008000a00 */
[----:B------:R-:W-:Y:S02]  /*4570*/  USHF.R.U32.HI UR4, URZ, UR6, UR4 ;  /* 0x00000006ff047299 */ /* 0x000fe40008011604 */
[----:B------:R-:W-:Y:S02]  /*4580*/  ULOP3.LUT UR6, UR9, 0xff, URZ, 0xc0, !UPT ;  /* 0x000000ff09067892 */ /* 0x000fe4000f8ec0ff */
[----:B------:R-:W-:Y:S01]  /*4590*/  UIADD3 UR4, UPT, UPT, UR5, UR4, URZ ;  /* 0x0000000405047290 */ /* 0x000fe2000fffe0ff */
[----:B------:R-:W3:Y:S03]  /*45a0*/  LDCU UR5, c[0x0][0x628] ;  /* 0x0000c500ff0577ac */ /* 0x000ee60008000800 */
[----:B------:R-:W-:Y:S01]  /*45b0*/  USHF.R.U32.HI UR9, URZ, UR6, UR4 ;  /* 0x00000006ff097299 */ /* 0x000fe20008011604 */
[----:B------:R-:W1:Y:S03]  /*45c0*/  LDCU.U8 UR11, c[0x0][0x62d] ;  /* 0x0000c5a0ff0b77ac */ /* 0x000e660008000000 */
[----:B------:R-:W-:-:S04]  /*45d0*/  UIADD3 UR4, UPT, UPT, -UR9, URZ, URZ ;  /* 0x000000ff09047290 */ /* 0x000fc8000fffe1ff */
[----:B-----5:R-:W-:-:S04]  /*45e0*/  UIMAD UR4, UR8, UR4, UR7 ;  /* 0x00000004080472a4 */ /* 0x020fc8000f8e0207 */
[----:B--2---:R-:W-:-:S04]  /*45f0*/  UIMAD UR6, UR10, UR12, UR4 ;  /* 0x0000000c0a0672a4 */ /* 0x004fc8000f8e0204 */
[----:B---3--:R-:W-:-:S07]  /*4600*/  UIMAD.WIDE.U32 UR4, UR6, UR5, URZ ;  /* 0x00000005060472a5 */ /* 0x008fce000f8e00ff */
[----:B------:R-:W-:Y:S02]  /*4610*/  UMOV UR4, UR5 ;  /* 0x0000000500047c82 */ /* 0x000fe40008000000 */
[----:B------:R-:W-:Y:S02]  /*4620*/  UIADD3 UR12, UPT, UPT, UR6, -UR4, URZ ;  /* 0x80000004060c7290 */ /* 0x000fe4000fffe0ff */
[----:B------:R-:W2:Y:S02]  /*4630*/  LDCU UR5, c[0x0][0x60c] ;  /* 0x0000c180ff0577ac */ /* 0x000ea40008000800 */
[----:B-1----:R-:W-:-:S04]  /*4640*/  USHF.R.U32.HI UR12, URZ, UR14, UR12 ;  /* 0x0000000eff0c7299 */ /* 0x002fc8000801160c */
[----:B------:R-:W-:-:S04]  /*4650*/  UIADD3 UR12, UPT, UPT, UR4, UR12, URZ ;  /* 0x0000000c040c7290 */ /* 0x000fc8000fffe0ff */
[----:B------:R-:W-:-:S04]  /*4660*/  USHF.R.U32.HI UR12, URZ, UR11, UR12 ;  /* 0x0000000bff0c7299 */ /* 0x000fc8000801160c */
[----:B------:R-:W-:Y:S02]  /*4670*/  UIADD3 UR11, UPT, UPT, -UR12, URZ, URZ ;  /* 0x000000ff0c0b7290 */ /* 0x000fe4000fffe1ff */
[----:B--2---:R-:W-:Y:S02]  /*4680*/  UISETP.GE.AND UP0, UPT, UR72, UR5, UPT ;  /* 0x000000054800728c */ /* 0x004fe4000bf06270 */
[----:B------:R-:W-:-:S07]  /*4690*/  UIMAD UR11, UR11, UR13, UR6 ;  /* 0x0000000d0b0b72a4 */ /* 0x000fce000f8e0206 */
[----:B----4-:R-:W-:Y:S05]  /*46a0*/  BRA.U UP0, `(.L_x_56) ;  /* 0x0000000100547547 */ /* 0x010fea000b800000 */
[----:B------:R-:W1:Y:S01]  /*46b0*/  S2UR UR4, SR_CgaCtaId ;  /* 0x00000000000479c3 */ /* 0x000e620000008800 */
[----:B------:R-:W-:Y:S01]  /*46c0*/  UMOV UR5, 0x400 ;  /* 0x0000040000057882 */ /* 0x000fe20000000000 */
[----:B------:R-:W2:Y:S01]  /*46d0*/  LDCU UR8, c[0x0][0x614] ;  /* 0x0000c280ff0877ac */ /* 0x000ea20008000800 */
[----:B------:R-:W3:Y:S01]  /*46e0*/  LDCU.64 UR6, c[0x0][0x348] ;  /* 0x00006900ff0677ac */ /* 0x000ee20008000a00 */
[----:B-1----:R-:W-:Y:S02]  /*46f0*/  ULEA UR4, UR4, UR5, 0x18 ;  /* 0x0000000504047291 */ /* 0x002fe4000f8ec0ff */
[----:B------:R-:W-:Y:S02]  /*4700*/  ULOP3.LUT UR5, URZ, UR9, URZ, 0x33, !UPT ;  /* 0x00000009ff057292 */ /* 0x000fe4000f8e33ff */
[----:B---3--:R-:W-:Y:S02]  /*4710*/  UIADD3 UR6, UP0, UPT, UR6, 0x200, URZ ;  /* 0x0000020006067890 */ /* 0x008fe4000ff1e0ff */
[----:B--2---:R-:W-:-:S02]  /*4720*/  UIADD3 UR5, UPT, UPT, UR5, UR8, URZ ;  /* 0x0000000805057290 */ /* 0x004fc4000fffe0ff */
[----:B------:R-:W-:Y:S01]  /*4730*/  UIADD3.X UR7, UPT, UPT, URZ, UR7, URZ, UP0, !UPT ;  /* 0x00000007ff077290 */ /* 0x000fe200087fe4ff */
[----:B------:R-:W1:Y:S01]  /*4740*/  SYNCS.PHASECHK.TRANS64.TRYWAIT P0, [UR4+0x1d0], RZ ;  /* 0x0001d0ffff0075a7 */ /* 0x000e620008001104 */
[----:B------:R-:W-:Y:S02]  /*4750*/  ULEA UR5, UR5, UR75, 0x1 ;  /* 0x0000004b05057291 */ /* 0x000fe4000f8e08ff */
[----:B------:R-:W-:Y:S02]  /*4760*/  UIADD3 UR8, UPT, UPT, UR4, 0x800, URZ ;  /* 0x0000080004087890 */ /* 0x000fe4000fffe0ff */
[----:B------:R-:W-:Y:S01]  /*4770*/  USHF.L.U32 UR10, UR5, 0x7, URZ ;  /* 0x00000007050a7899 */ /* 0x000fe200080006ff */
[----:B------:R-:W-:Y:S01]  /*4780*/  UMOV UR9, URZ ;  /* 0x000000ff00097c82 */ /* 0x000fe20008000000 */
[----:B-1----:R-:W-:Y:S10]  /*4790*/  @!P0 BRA `(.L_x_57) ;  /* 0x0000009400d48947 */ /* 0x002ff40003800000 */
.L_x_126:
[----:B------:R4:W-:Y:S01]  /*47a0*/  UTMASTG.4D [UR8], [UR6], desc[URZ] ;  /* 0x0000ff08060073b5 */ /* 0x0009e20008019000 */
[----:B-1----:R-:W-:Y:S01]  /*47b0*/  HFMA2 R2, -RZ, RZ, 0, 5.9604644775390625e-08 ;  /* 0x00000001ff027431 */ /* 0x002fe200000001ff */
[----:B------:R0:W-:Y:S01]  /*47c0*/  UTMACMDFLUSH ;  /* 0x00000000000079b7 */ /* 0x0001e20000000000 */
[----:B------:R-:W-:-:S04]  /*47d0*/  DEPBAR.LE SB0, 0x0 ;  /* 0x000080000000791a */ /* 0x000fc80000000000 */
[----:B------:R4:W-:Y:S01]  /*47e0*/  SYNCS.ARRIVE.TRANS64.ART0 RZ, [UR4+0x1d8], R2 ;  /* 0x0001d802ffff79a7 */ /* 0x0009e20008500004 */
[----:B------:R-:W-:Y:S01]  /*47f0*/  NOP ;  /* 0x0000000000007918 */ /* 0x000fe20000000000 */
.L_x_56:
[----:B------:R-:W-:-:S09]  /*4800*/  UISETP.GT.AND UP0, UPT, UR70, 0x3, UPT ;  /* 0x000000034600788c */ /* 0x000fd2000bf04270 */
[----:B------:R-:W-:Y:S05]  /*4810*/  BRA.U UP0, `(.L_x_58) ;  /* 0x0000007500907547 */ /* 0x000fea000b800000 */
[----:B------:R-:W-:Y:S01]  /*4820*/  NOP ;  /* 0x0000000000007918 */ /* 0x000fe20000000000 */
.L_x_59:
[----:B------:R-:W-:-:S08]  /*4830*/  NOP ;  /* 0x0000000000007918 */ /* 0x000fd00000000000 */
[----:B------:R-:W1:Y:S02]  /*4840*/  USETMAXREG.TRY_ALLOC.CTAPOOL UP0, 0xc8 ;  /* 0x000000c8000079c8 */ /* 0x000e640008000600 */
[----:B-1----:R-:W-:Y:S05]  /*4850*/  BRA.U !UP0, `(.L_x_59) ;  /* 0xfffffffd08f47547 */ /* 0x002fea000b83ffff */
[----:B------:R-:W1:Y:S01]  /*4860*/  LDCU UR4, c[0x0][0x60c] ;  /* 0x0000c180ff0477ac */ /* 0x000e620008000800 */
[----:B----4-:R-:W-:Y:S01]  /*4870*/  UMOV UR10, 0x1 ;  /* 0x00000001000a7882 */ /* 0x010fe20000000000 */
[----:B-1----:R-:W-:Y:S01]  /*4880*/  UISETP.GE.AND UP0, UPT, UR72, UR4, UPT ;  /* 0x000000044800728c */ /* 0x002fe2000bf06270 */
[----:B-----5:R-:W-:Y:S08]  /*4890*/  BAR.SYNC.DEFER_BLOCKING 0x2, 0x120 ;  /* 0x0084800000007b1d */ /* 0x020ff00000010000 */
[----:B------:R-:W-:Y:S05]  /*48a0*/  BRA.U UP0, `(.L_x_60) ;  /* 0x0000007500487547 */ /* 0x000fea000b800000 */
[----:B------:R-:W1:Y:S01]  /*48b0*/  S2UR UR4, SR_CgaCtaId ;  /* 0x00000000000479c3 */ /* 0x000e620000008800 */
[----:B------:R-:W-:Y:S01]  /*48c0*/  UMOV UR8, 0x400 ;  /* 0x0000040000087882 */ /* 0x000fe20000000000 */
[----:B--2---:R-:W-:Y:S01]  /*48d0*/  HFMA2 R2, -RZ, RZ, -0.0 , 0 ;  /* 0x80000000ff027431 */ /* 0x004fe200000001ff */
[----:B------:R-:W2:Y:S01]  /*48e0*/  LDCU UR7, c[0x0][0x654] ;  /* 0x0000ca80ff0777ac */ /* 0x000ea20008000800 */
[----:B------:R-:W4:Y:S01]  /*48f0*/  LDCU UR6, c[0x0][0x63c] ;  /* 0x0000c780ff0677ac */ /* 0x000f220008000800 */
[----:B------:R-:W5:Y:S01]  /*4900*/  LDCU UR16, c[0x0][0x38c] ;  /* 0x00007180ff1077ac */ /* 0x000f620008000800 */
[----:B------:R-:W3:Y:S01]  /*4910*/  LDCU UR15, c[0x0][0x380] ;  /* 0x00007000ff0f77ac */ /* 0x000ee20008000800 */
[----:B-1----:R-:W-:Y:S01]  /*4920*/  ULEA UR8, UR4, UR8, 0x18 ;  /* 0x0000000804087291 */ /* 0x002fe2000f8ec0ff */
[----:B------:R-:W1:Y:S08]  /*4930*/  LDCU UR4, c[0x0][0x640] ;  /* 0x0000c800ff0477ac */ /* 0x000e700008000800 */
[----:B------:R-:W3:Y:S02]  /*4940*/  SYNCS.PHASECHK.TRANS64.TRYWAIT P0, [UR8+0x1c8], R2 ;  /* 0x0001c802ff0075a7 */ /* 0x000ee40008001108 */
[----:B-1-3--:R-:W-:-:S04]  /*4950*/  UIMAD.WIDE.U32 UR4, UR72, UR4, URZ ;  /* 0x00000004480472a5 */ /* 0x00afc8000f8e00ff */
[----:B------:R-:W-:-:S04]  /*4960*/  UIADD3 UR4, UPT, UPT, -UR5, UR72, URZ ;  /* 0x0000004805047290 */ /* 0x000fc8000fffe1ff */
[----:B------:R-:W-:-:S04]  /*4970*/  USHF.R.U32.HI UR4, URZ, UR76, UR4 ;  /* 0x0000004cff047299 */ /* 0x000fc80008011604 */
[----:B------:R-:W-:Y:S01]  /*4980*/  UIADD3 UR4, UPT, UPT, UR5, UR4, URZ ;  /* 0x0000000405047290 */ /* 0x000fe2000fffe0ff */
[----:B------:R-:W1:Y:S03]  /*4990*/  LDCU UR5, c[0x0][0x634] ;  /* 0x0000c680ff0577ac */ /* 0x000e660008000800 */
[----:B------:R-:W-:-:S04]  /*49a0*/  USHF.R.U32.HI UR4, URZ, UR77, UR4 ;  /* 0x0000004dff047299 */ /* 0x000fc80008011604 */
[----:B--2---:R-:W-:Y:S02]  /*49b0*/  UISETP.GE.AND UP0, UPT, UR4, UR7, UPT ;  /* 0x000000070400728c */ /* 0x004fe4000bf06270 */
[----:B------:R-:W-:-:S04]  /*49c0*/  UIADD3 UR4, UPT, UPT, -UR4, URZ, URZ ;  /* 0x000000ff04047290 */ /* 0x000fc8000fffe1ff */
[----:B----4-:R-:W-:-:S05]  /*49d0*/  UIMAD UR6, UR4, UR6, UR72 ;  /* 0x00000006040672a4 */ /* 0x010fca000f8e0248 */
[----:B-1----:R-:W1:Y:S02]  /*49e0*/  @UP0 LDCU UR5, c[0x0][0x64c] ;  /* 0x0000c980ff0507ac */ /* 0x002e640008000800 */
[----:B-1---5:R-:W-:Y:S05]  /*49f0*/  @!P0 BRA `(.L_x_61) ;  /* 0x0000009400548947 */ /* 0x022fea0003800000 */
.L_x_128:
[----:B------:R-:W2:Y:S01]  /*4a00*/  LDCU.U8 UR7, c[0x0][0x650] ;  /* 0x0000ca00ff0777ac */ /* 0x000ea20008000000 */
[----:B------:R-:W3:Y:S01]  /*4a10*/  SYNCS.PHASECHK.TRANS64.TRYWAIT P0, [UR8+0x190], RZ ;  /* 0x000190ffff0075a7 */ /* 0x000ee20008001108 */
[C---:B------:R-:W-:Y:S01]  /*4a20*/  IMAD.U32 R3, R0.reuse, 0x10000, RZ ;  /* 0x0001000000037824 */ /* 0x040fe200078e00ff */
[----:B-1----:R-:W-:Y:S01]  /*4a30*/  LOP3.LUT R2, R0, 0x7f, RZ, 0xc0, !PT ;  /* 0x0000007f00027812 */ /* 0x002fe200078ec0ff */
[----:B------:R-:W2:Y:S01]  /*4a40*/  LDCU.U8 UR4, c[0x0][0x638] ;  /* 0x0000c700ff0477ac */ /* 0x000ea20008000000 */
[----:B------:R-:W-:Y:S02]  /*4a50*/  MOV R37, UR15 ;  /* 0x0000000f00257c02 */ /* 0x000fe40008000f00 */
[----:B------:R-:W-:Y:S01]  /*4a60*/  LOP3.LUT R3, R3, 0x600000, RZ, 0xc0, !PT ;  /* 0x0060000003037812 */ /* 0x000fe200078ec0ff */
[----:B------:R-:W1:Y:S01]  /*4a70*/  LDCU.U8 UR9, c[0x0][0x639] ;  /* 0x0000c720ff0977ac */ /* 0x000e620008000000 */
[----:B------:R-:W1:Y:S01]  /*4a80*/  LDCU.U8 UR10, c[0x0][0x651] ;  /* 0x0000ca20ff0a77ac */ /* 0x000e620008000000 */
[----:B------:R-:W4:Y:S01]  /*4a90*/  LDCU UR14, c[0x0][0x614] ;  /* 0x0000c280ff0e77ac */ /* 0x000f220008000800 */
[----:B------:R-:W-:Y:S01]  /*4aa0*/  UMOV UR18, 0x0 ;  /* 0x0000000000127882 */ /* 0x000fe20000000000 */
[----:B------:R-:W-:Y:S01]  /*4ab0*/  UMOV UR19, 0x1 ;  /* 0x0000000100137882 */ /* 0x000fe20000000000 */
[----:B--2---:R-:W-:-:S02]  /*4ac0*/  USEL UR7, UR4, UR7, !UP0 ;  /* 0x0000000704077287 */ /* 0x004fc4000c000000 */
[----:B------:R-:W-:Y:S02]  /*4ad0*/  UIMAD.WIDE.U32 UR4, UR6, UR5, URZ ;  /* 0x00000005060472a5 */ /* 0x000fe4000f8e00ff */
[----:B------:R-:W-:Y:S02]  /*4ae0*/  ULOP3.LUT UR7, UR7, 0xff, URZ, 0xc0, !UPT ;  /* 0x000000ff07077892 */ /* 0x000fe4000f8ec0ff */
[----:B------:R-:W-:Y:S02]  /*4af0*/  UIADD3 UR4, UPT, UPT, UR6, -UR5, URZ ;  /* 0x8000000506047290 */ /* 0x000fe4000fffe0ff */
[----:B-1----:R-:W-:Y:S02]  /*4b00*/  USEL UR6, UR9, UR10, !UP0 ;  /* 0x0000000a09067287 */ /* 0x002fe4000c000000 */
[----:B------:R-:W-:Y:S02]  /*4b10*/  USHF.R.U32.HI UR4, URZ, UR7, UR4 ;  /* 0x00000007ff047299 */ /* 0x000fe40008011604 */
[----:B------:R-:W-:-:S02]  /*4b20*/  ULOP3.LUT UR6, UR6, 0xff, URZ, 0xc0, !UPT ;  /* 0x000000ff06067892 */ /* 0x000fc4000f8ec0ff */
[----:B------:R-:W-:Y:S02]  /*4b30*/  UIADD3 UR4, UPT, UPT, UR5, UR4, URZ ;  /* 0x0000000405047290 */ /* 0x000fe4000fffe0ff */
[----:B------:R-:W-:Y:S02]  /*4b40*/  UIADD3 UR7, UPT, UPT, UR16, -UR15, URZ ;  /* 0x8000000f10077290 */ /* 0x000fe4000fffe0ff */
[----:B------:R-:W-:Y:S02]  /*4b50*/  USHF.R.U32.HI UR11, URZ, UR6, UR4 ;  /* 0x00000006ff0b7299 */ /* 0x000fe40008011604 */
[----:B------:R-:W-:Y:S02]  /*4b60*/  UIADD3 UR9, UPT, UPT, UR16, -0x1, URZ ;  /* 0xffffffff10097890 */ /* 0x000fe4000fffe0ff */
[----:B----4-:R-:W-:Y:S02]  /*4b70*/  UIADD3 UR4, UPT, UPT, -UR11, UR14, URZ ;  /* 0x0000000e0b047290 */ /* 0x010fe4000fffe1ff */
[----:B------:R-:W-:-:S02]  /*4b80*/  UIADD3 UR5, UPT, UPT, -UR16, URZ, URZ ;  /* 0x000000ff10057290 */ /* 0x000fc4000fffe1ff */
[----:B------:R-:W-:Y:S02]  /*4b90*/  ULEA UR10, UR4, UR7, 0x7 ;  /* 0x00000007040a7291 */ /* 0x000fe4000f8e38ff */
[----:B------:R-:W-:Y:S02]  /*4ba0*/  USHF.R.S32.HI UR4, URZ, 0x1f, UR9 ;  /* 0x0000001fff047899 */ /* 0x000fe40008011409 */
[----:B------:R-:W-:Y:S02]  /*4bb0*/  USHF.R.S32.HI UR5, URZ, 0x1f, UR5 ;  /* 0x0000001fff057899 */ /* 0x000fe40008011405 */
[----:B------:R-:W-:Y:S02]  /*4bc0*/  UIADD3 UR6, UPT, UPT, -UR10, URZ, URZ ;  /* 0x000000ff0a067290 */ /* 0x000fe4000fffe1ff */
[----:B------:R-:W-:Y:S02]  /*4bd0*/  ULEA.HI UR9, UR4, UR9, URZ, 0x7 ;  /* 0x0000000904097291 */ /* 0x000fe4000f8f38ff */
[----:B------:R-:W-:-:S02]  /*4be0*/  ULEA.HI UR7, UR5, -UR16, URZ, 0x7 ;  /* 0x8000001005077291 */ /* 0x000fc4000f8f38ff */
[----:B------:R-:W-:Y:S02]  /*4bf0*/  USHF.R.S32.HI UR4, URZ, 0x1f, UR6 ;  /* 0x0000001fff047899 */ /* 0x000fe40008011406 */
[----:B------:R-:W-:Y:S02]  /*4c00*/  UIADD3 UR5, UPT, UPT, UR10, -0x1, URZ ;  /* 0xffffffff0a057890 */ /* 0x000fe4000fffe0ff */
[----:B------:R-:W-:Y:S02]  /*4c10*/  UISETP.GT.AND UP0, UPT, UR16, URZ, UPT ;  /* 0x000000ff1000728c */ /* 0x000fe4000bf04270 */
[----:B------:R-:W-:Y:S02]  /*4c20*/  ULEA.HI UR4, UR4, -UR10, URZ, 0x7 ;  /* 0x8000000a04047291 */ /* 0x000fe4000f8f38ff */
[----:B------:R-:W-:Y:S02]  /*4c30*/  USHF.R.S32.HI UR6, URZ, 0x1f, UR5 ;  /* 0x0000001fff067899 */ /* 0x000fe40008011405 */
[----:B------:R-:W-:-:S02]  /*4c40*/  USHF.R.S32.HI UR4, URZ, 0x7, UR4 ;  /* 0x00000007ff047899 */ /* 0x000fc40008011404 */
[----:B------:R-:W-:Y:S02]  /*4c50*/  USHF.R.S32.HI UR7, URZ, 0x7, UR7 ;  /* 0x00000007ff077899 */ /* 0x000fe40008011407 */
[----:B------:R-:W-:Y:S02]  /*4c60*/  UISETP.GT.AND UP1, UPT, UR10, URZ, UPT ;  /* 0x000000ff0a00728c */ /* 0x000fe4000bf24270 */
[----:B------:R-:W-:Y:S02]  /*4c70*/  ULEA.HI UR5, UR6, UR5, URZ, 0x7 ;  /* 0x0000000506057291 */ /* 0x000fe4000f8f38ff */
[----:B------:R-:W-:Y:S02]  /*4c80*/  UIADD3 UR6, UPT, UPT, -UR4, URZ, URZ ;  /* 0x000000ff04067290 */ /* 0x000fe4000fffe1ff */
[----:B------:R-:W-:Y:S02]  /*4c90*/  @UP0 UIMAD.WIDE UR12, UR9, 0x2000000, UR18 ;  /* 0x02000000090c08a5 */ /* 0x000fe4000f8e0212 */
[----:B------:R-:W-:-:S02]  /*4ca0*/  ULEA.HI.SX32 UR5, UR5, 0x1, 0x19 ;  /* 0x0000000105057891 */ /* 0x000fc4000f8fcaff */
[----:B------:R-:W-:-:S05]  /*4cb0*/  UIADD3 UR4, UPT, UPT, -UR7, URZ, URZ ;  /* 0x000000ff07047290 */ /* 0x000fca000fffe1ff */
[----:B------:R-:W-:Y:S01]  /*4cc0*/  @!UP1 UMOV UR5, UR6 ;  /* 0x0000000600059c82 */ /* 0x000fe20008000000 */
[----:B------:R-:W-:Y:S01]  /*4cd0*/  R2UR UR6, R3 ;  /* 0x00000000030672ca */ /* 0x000fe200000e0000 */
[----:B------:R-:W-:Y:S02]  /*4ce0*/  @UP0 UMOV UR4, UR13 ;  /* 0x0000000d00040c82 */ /* 0x000fe40008000000 */
[----:B------:R-:W-:-:S04]  /*4cf0*/  UISETP.LT.AND UP0, UPT, UR5, UR4, UPT ;  /* 0x000000040500728c */ /* 0x000fc8000bf01270 */
[----:B------:R-:W-:Y:S02]  /*4d00*/  USEL UR12, UR5, UR4, UP0 ;  /* 0x00000004050c7287 */ /* 0x000fe40008000000 */
[----:B------:R-:W-:Y:S02]  /*4d10*/  USHF.L.U32 UR5, UR72, 0x7, URZ ;  /* 0x0000000748057899 */ /* 0x000fe400080006ff */
[----:B------:R-:W-:Y:S02]  /*4d20*/  UIADD3 UR18, UPT, UPT, UR12, -0x1, URZ ;  /* 0xffffffff0c127890 */ /* 0x000fe4000fffe0ff */
[----:B------:R-:W-:Y:S02]  /*4d30*/  ULOP3.LUT UR4, URZ, UR11, URZ, 0x33, !UPT ;  /* 0x0000000bff047292 */ /* 0x000fe4000f8e33ff */
[----:B------:R-:W-:Y:S01]  /*4d40*/  UISETP.LT.AND UP0, UPT, URZ, UR18, UPT ;  /* 0x00000012ff00728c */ /* 0x000fe2000bf01270 */
[----:B------:R-:W-:Y:S01]  /*4d50*/  IMAD.U32 R5, RZ, RZ, UR5 ;  /* 0x00000005ff057e24 */ /* 0x000fe2000f8e00ff */
[----:B------:R-:W-:-:S02]  /*4d60*/  UIADD3 UR4, UPT, UPT, UR4, UR14, URZ ;  /* 0x0000000e04047290 */ /* 0x000fc4000fffe0ff */
[----:B------:R-:W-:Y:S02]  /*4d70*/  USEL UR5, URZ, UR18, !UP0 ;  /* 0x00000012ff057287 */ /* 0x000fe4000c000000 */
[----:B------:R-:W-:Y:S02]  /*4d80*/  LOP3.LUT R5, R2, 0x80, R5, 0xf8, !PT ;  /* 0x0000008002057812 */ /* 0x000fe400078ef805 */
[----:B------:R-:W-:Y:S01]  /*4d90*/  MOV R154, UR4 ;  /* 0x00000004009a7c02 */ /* 0x000fe20008000f00 */
[----:B------:R-:W-:-:S04]  /*4da0*/  UIMAD UR4, UR5, -0x80, UR16 ;  /* 0xffffff80050478a4 */ /* 0x000fc8000f8e0210 */
[----:B------:R-:W-:Y:S01]  /*4db0*/  IMAD R154, R154, 0x100, R5 ;  /* 0x000001009a9a7824 */ /* 0x000fe200078e0205 */
[----:B---3--:R-:W-:Y:S07]  /*4dc0*/  @!P0 BRA `(.L_x_62) ;  /* 0x0000009000808947 */ /* 0x008fee0003800000 */
.L_x_130:
[----:B-1----:R-:W-:Y:S01]  /*4dd0*/  IMAD.U32 R2, RZ, RZ, UR4 ;  /* 0x00000004ff027e24 */ /* 0x002fe2000f8e00ff */
[----:B------:R-:W-:Y:S01]  /*4de0*/  IADD3 R37, PT, PT, -R37, UR4, R154 ;  /* 0x0000000425257c10 */ /* 0x000fe2000fffe19a */
[----:B------:R-:W1:Y:S01]  /*4df0*/  LDTM.x32 R4, tmem[UR6] ;  /* 0x00000006000479ee */ /* 0x000e6200082c0000 */
[----:B------:R-:W-:Y:S01]  /*4e00*/  LOP3.LUT R84, R3, 0x20, RZ, 0xfc, !PT ;  /* 0x0000002003547812 */ /* 0x000fe200078efcff */
[----:B------:R-:W-:Y:S01]  /*4e10*/  USHF.R.S32.HI UR5, URZ, 0x1f, UR70 ;  /* 0x0000001fff057899 */ /* 0x000fe20008011446 */
[----:B------:R-:W-:Y:S02]  /*4e20*/  VIADDMNMX R2, R37, 0x1, R2, PT ;  /* 0x0000000125027846 */ /* 0x000fe40003800102 */
[----:B------:R-:W-:Y:S01]  /*4e30*/  R2UR UR4, R84 ;  /* 0x00000000540472ca */ /* 0x000fe200000e0000 */
[----:B------:R-:W-:Y:S01]  /*4e40*/  ULEA.HI UR5, UR5, UR70, URZ, 0x2 ;  /* 0x0000004605057291 */ /* 0x000fe2000f8f10ff */
[C---:B------:R-:W-:Y:S01]  /*4e50*/  LOP3.LUT R85, R3.reuse, 0x40, RZ, 0xfc, !PT ;  /* 0x0000004003557812 */ /* 0x040fe200078efcff */
[----:B------:R-:W-:Y:S01]  /*4e60*/  IMAD.MOV R87, RZ, RZ, -R2 ;  /* 0x000000ffff577224 */ /* 0x000fe200078e0a02 */
[C---:B------:R-:W-:Y:S01]  /*4e70*/  LOP3.LUT R86, R3.reuse, 0x60, RZ, 0xfc, !PT ;  /* 0x0000006003567812 */ /* 0x040fe200078efcff */
[----:B------:R-:W-:Y:S01]  /*4e80*/  IMAD.MOV.U32 R2, RZ, RZ, -0x1 ;  /* 0xffffffffff027424 */ /* 0x000fe200078e00ff */
[----:B------:R-:W-:Y:S01]  /*4e90*/  ULOP3.LUT UR5, UR5, 0xfffffffc, URZ, 0xc0, !UPT ;  /* 0xfffffffc05057892 */ /* 0x000fe2000f8ec0ff */
[----:B------:R-:W-:-:S02]  /*4ea0*/  LOP3.LUT R164, R3, 0x70, RZ, 0xfc, !PT ;  /* 0x0000007003a47812 */ /* 0x000fc400078efcff */
[C---:B------:R-:W-:Y:S01]  /*4eb0*/  VIADDMNMX R37, R87.reuse, 0x20, RZ, !PT ;  /* 0x0000002057257846 */ /* 0x040fe200078001ff */
[----:B------:R-:W-:Y:S01]  /*4ec0*/  UIADD3 UR14, UPT, UPT, UR70, 0x3, -UR5 ;  /* 0x00000003460e7890 */ /* 0x000fe2000fffe805 */
[----:B------:R-:W-:Y:S02]  /*4ed0*/  VIADDMNMX R141, R87, 0x60, RZ, !PT ;  /* 0x00000060578d7846 */ /* 0x000fe400078001ff */
[--C-:B------:R-:W-:Y:S01]  /*4ee0*/  SHF.R.U32.HI R36, RZ, R37, R2.reuse ;  /* 0x00000025ff247219 */ /* 0x100fe20000011602 */
[----:B------:R-:W2:Y:S01]  /*4ef0*/  LDTM.x32 R52, tmem[UR4] ;  /* 0x00000004003479ee */ /* 0x000ea200082c0000 */
[----:B------:R-:W-:Y:S02]  /*4f00*/  R2UR UR4, R85 ;  /* 0x00000000550472ca */ /* 0x000fe400000e0000 */
[----:B------:R-:W-:Y:S02]  /*4f10*/  R2P PR, R36, 0x7e ;  /* 0x0000007e24007804 */ /* 0x000fe40000000000 */
[----:B------:R-:W-:-:S02]  /*4f20*/  SHF.R.U32.HI R141, RZ, R141, R2 ;  /* 0x0000008dff8d7219 */ /* 0x000fc40000011602 */
[----:B------:R-:W-:Y:S02]  /*4f30*/  R2UR UR5, R85 ;  /* 0x00000000550572ca */ /* 0x000fe400000e0000 */
[----:B-1----:R-:W-:Y:S02]  /*4f40*/  SEL R99, R5, 0xff800000, P1 ;  /* 0xff80000005637807 */ /* 0x002fe40000800000 */
[----:B------:R-:W-:Y:S02]  /*4f50*/  SEL R88, R6, 0xff800000, P2 ;  /* 0xff80000006587807 */ /* 0x000fe40001000000 */
[----:B------:R-:W-:Y:S02]  /*4f60*/  SEL R89, R7, 0xff800000, P3 ;  /* 0xff80000007597807 */ /* 0x000fe40001800000 */
[----:B------:R-:W-:Y:S02]  /*4f70*/  SEL R90, R8, 0xff800000, P4 ;  /* 0xff800000085a7807 */ /* 0x000fe40002000000 */
[----:B------:R-:W-:-:S02]  /*4f80*/  SEL R91, R9, 0xff800000, P5 ;  /* 0xff800000095b7807 */ /* 0x000fc40002800000 */
[----:B------:R-:W-:Y:S02]  /*4f90*/  SEL R102, R10, 0xff800000, P6 ;  /* 0xff8000000a667807 */ /* 0x000fe40003000000 */
[C---:B------:R-:W-:Y:S02]  /*4fa0*/  R2P PR, R36.reuse.B1, 0x7f ;  /* 0x0000007f24007804 */ /* 0x040fe40000001000 */
[----:B------:R-:W-:-:S03]  /*4fb0*/  LOP3.LUT R5, R36, 0x1, RZ, 0xc0, !PT ;  /* 0x0000000124057812 */ /* 0x000fc600078ec0ff */
[----:B------:R-:W-:Y:S02]  /*4fc0*/  SEL R92, R12, 0xff800000, P0 ;  /* 0xff8000000c5c7807 */ /* 0x000fe40000000000 */
[----:B------:R-:W-:Y:S02]  /*4fd0*/  SEL R93, R13, 0xff800000, P1 ;  /* 0xff8000000d5d7807 */ /* 0x000fe40000800000 */
[----:B------:R-:W-:Y:S02]  /*4fe0*/  SEL R94, R14, 0xff800000, P2 ;  /* 0xff8000000e5e7807 */ /* 0x000fe40001000000 */
[----:B------:R-:W-:Y:S02]  /*4ff0*/  SEL R95, R15, 0xff800000, P3 ;  /* 0xff8000000f5f7807 */ /* 0x000fe40001800000 */
[----:B------:R-:W-:Y:S02]  /*5000*/  SEL R96, R16, 0xff800000, P4 ;  /* 0xff80000010607807 */ /* 0x000fe40002000000 */
[----:B------:R-:W-:-:S02]  /*5010*/  SEL R97, R17, 0xff800000, P5 ;  /* 0xff80000011617807 */ /* 0x000fc40002800000 */
[----:B------:R-:W-:Y:S02]  /*5020*/  SEL R108, R18, 0xff800000, P6 ;  /* 0xff800000126c7807 */ /* 0x000fe40003000000 */
[----:B------:R-:W-:-:S05]  /*5030*/  R2P PR, R36.B2, 0x7f ;  /* 0x0000007f24007804 */ /* 0x000fca0000002000 */
        /* <DEDUP_REMOVED lines=9> */
[----:B------:R-:W-:Y:S02]  /*50d0*/  ISETP.NE.U32.AND P0, PT, R5, 0x1, PT ;  /* 0x000000010500780c */ /* 0x000fe40003f05070 */
[----:B------:R-:W-:Y:S02]  /*50e0*/  SEL R111, R29, 0xff800000, P1 ;  /* 0xff8000001d6f7807 */ /* 0x000fe40000800000 */
[----:B------:R-:W-:Y:S02]  /*50f0*/  LOP3.LUT P1, RZ, R36, 0x80, RZ, 0xc0, !PT ;  /* 0x0000008024ff7812 */ /* 0x000fe4000782c0ff */
[----:B------:R-:W-:Y:S02]  /*5100*/  SEL R98, R4, 0xff800000, !P0 ;  /* 0xff80000004627807 */ /* 0x000fe40004000000 */
[----:B------:R-:W-:-:S02]  /*5110*/  LOP3.LUT P0, RZ, R36, 0x8000, RZ, 0xc0, !PT ;  /* 0x0000800024ff7812 */ /* 0x000fc4000780c0ff */
[----:B------:R-:W-:Y:S02]  /*5120*/  VIADDMNMX R5, R87, 0x40, RZ, !PT ;  /* 0x0000004057057846 */ /* 0x000fe400078001ff */
[----:B------:R-:W-:Y:S02]  /*5130*/  SEL R103, R11, 0xff800000, P1 ;  /* 0xff8000000b677807 */ /* 0x000fe40000800000 */
[C---:B------:R-:W-:Y:S02]  /*5140*/  LOP3.LUT P1, RZ, R36.reuse, 0x800000, RZ, 0xc0, !PT ;  /* 0x0080000024ff7812 */ /* 0x040fe4000782c0ff */
[----:B------:R-:W-:Y:S02]  /*5150*/  SEL R109, R19, 0xff800000, P0 ;  /* 0xff800000136d7807 */ /* 0x000fe40000000000 */
[----:B------:R-:W-:Y:S02]  /*5160*/  ISETP.GT.AND P0, PT, R36, -0x1, PT ;  /* 0xffffffff2400780c */ /* 0x000fe40003f04270 */
[----:B------:R-:W-:-:S02]  /*5170*/  SHF.R.U32.HI R4, RZ, R5, R2 ;  /* 0x00000005ff047219 */ /* 0x000fc40000011602 */
[----:B------:R-:W-:Y:S02]  /*5180*/  SEL R113, R27, 0xff800000, P1 ;  /* 0xff8000001b717807 */ /* 0x000fe40000800000 */
[----:B------:R-:W-:Y:S02]  /*5190*/  SEL R114, R30, 0xff800000, P2 ;  /* 0xff8000001e727807 */ /* 0x000fe40001000000 */
[----:B------:R-:W-:Y:S02]  /*51a0*/  SEL R115, R31, 0xff800000, P3 ;  /* 0xff8000001f737807 */ /* 0x000fe40001800000 */
[----:B------:R-:W-:Y:S02]  /*51b0*/  SEL R116, R32, 0xff800000, P4 ;  /* 0xff80000020747807 */ /* 0x000fe40002000000 */
[----:B------:R-:W-:Y:S02]  /*51c0*/  SEL R117, R33, 0xff800000, P5 ;  /* 0xff80000021757807 */ /* 0x000fe40002800000 */
[----:B------:R-:W-:-:S02]  /*51d0*/  SEL R118, R34, 0xff800000, P6 ;  /* 0xff80000022767807 */ /* 0x000fc40003000000 */
[----:B------:R-:W-:Y:S02]  /*51e0*/  R2P PR, R4, 0x7e ;  /* 0x0000007e04007804 */ /* 0x000fe40000000000 */
[----:B------:R-:W-:Y:S02]  /*51f0*/  SEL R119, R35, 0xff800000, !P0 ;  /* 0xff80000023777807 */ /* 0x000fe40004000000 */
[----:B------:R-:W1:Y:S01]  /*5200*/  LDTM.x32 R20, tmem[UR4] ;  /* 0x00000004001479ee */ /* 0x000e6200082c0000 */
[----:B--2---:R-:W-:Y:S02]  /*5210*/  SEL R53, R53, 0xff800000, P1 ;  /* 0xff80000035357807 */ /* 0x004fe40000800000 */
[----:B------:R-:W-:Y:S02]  /*5220*/  SEL R54, R54, 0xff800000, P2 ;  /* 0xff80000036367807 */ /* 0x000fe40001000000 */
[----:B------:R-:W-:Y:S02]  /*5230*/  SEL R55, R55, 0xff800000, P3 ;  /* 0xff80000037377807 */ /* 0x000fe40001800000 */
[----:B------:R-:W-:-:S02]  /*5240*/  SEL R56, R56, 0xff800000, P4 ;  /* 0xff80000038387807 */ /* 0x000fc40002000000 */
[----:B------:R-:W-:Y:S02]  /*5250*/  SEL R57, R57, 0xff800000, P5 ;  /* 0xff80000039397807 */ /* 0x000fe40002800000 */
[----:B------:R-:W-:Y:S02]  /*5260*/  SEL R58, R58, 0xff800000, P6 ;  /* 0xff8000003a3a7807 */ /* 0x000fe40003000000 */
[C---:B------:R-:W-:Y:S02]  /*5270*/  R2P PR, R4.reuse.B1, 0x7f ;  /* 0x0000007f04007804 */ /* 0x040fe40000001000 */
[----:B------:R-:W-:Y:S02]  /*5280*/  LOP3.LUT R5, R4, 0x1, RZ, 0xc0, !PT ;  /* 0x0000000104057812 */ /* 0x000fe400078ec0ff */
[----:B------:R-:W-:Y:S02]  /*5290*/  R2UR UR4, R86 ;  /* 0x00000000560472ca */ /* 0x000fe400000e0000 */
[----:B------:R-:W-:-:S02]  /*52a0*/  SEL R60, R60, 0xff800000, P0 ;  /* 0xff8000003c3c7807 */ /* 0x000fc40000000000 */
[----:B------:R-:W-:Y:S02]  /*52b0*/  SEL R61, R61, 0xff800000, P1 ;  /* 0xff8000003d3d7807 */ /* 0x000fe40000800000 */
[----:B------:R-:W-:Y:S02]  /*52c0*/  SEL R62, R62, 0xff800000, P2 ;  /* 0xff8000003e3e7807 */ /* 0x000fe40001000000 */
[----:B------:R-:W-:Y:S02]  /*52d0*/  SEL R63, R63, 0xff800000, P3 ;  /* 0xff8000003f3f7807 */ /* 0x000fe40001800000 */
[----:B------:R-:W-:Y:S02]  /*52e0*/  SEL R64, R64, 0xff800000, P4 ;  /* 0xff80000040407807 */ /* 0x000fe40002000000 */
[----:B------:R-:W-:Y:S02]  /*52f0*/  SEL R65, R65, 0xff800000, P5 ;  /* 0xff80000041417807 */ /* 0x000fe40002800000 */
[----:B------:R-:W-:-:S02]  /*5300*/  SEL R66, R66, 0xff800000, P6 ;  /* 0xff80000042427807 */ /* 0x000fc40003000000 */
[----:B------:R-:W-:Y:S02]  /*5310*/  R2P PR, R4.B2, 0x7f ;  /* 0x0000007f04007804 */ /* 0x000fe40000002000 */
[----:B------:R-:W-:-:S03]  /*5320*/  VIADDMNMX R87, R87, 0x80, RZ, !PT ;  /* 0x0000008057577846 */ /* 0x000fc600078001ff */
[----:B------:R-:W-:Y:S02]  /*5330*/  SEL R68, R68, 0xff800000, P0 ;  /* 0xff80000044447807 */ /* 0x000fe40000000000 */
[----:B------:R-:W-:Y:S02]  /*5340*/  SEL R69, R69, 0xff800000, P1 ;  /* 0xff80000045457807 */ /* 0x000fe40000800000 */
[----:B------:R-:W-:Y:S02]  /*5350*/  SEL R70, R70, 0xff800000, P2 ;  /* 0xff80000046467807 */ /* 0x000fe40001000000 */
[----:B------:R-:W-:Y:S02]  /*5360*/  SEL R71, R71, 0xff800000, P3 ;  /* 0xff80000047477807 */ /* 0x000fe40001800000 */
[----:B------:R-:W-:Y:S02]  /*5370*/  SEL R72, R72, 0xff800000, P4 ;  /* 0xff80000048487807 */ /* 0x000fe40002000000 */
[----:B------:R-:W-:-:S02]  /*5380*/  SEL R73, R73, 0xff800000, P5 ;  /* 0xff80000049497807 */ /* 0x000fc40002800000 */
[----:B------:R-:W-:Y:S02]  /*5390*/  SEL R74, R74, 0xff800000, P6 ;  /* 0xff8000004a4a7807 */ /* 0x000fe40003000000 */
[----:B------:R-:W-:Y:S02]  /*53a0*/  R2P PR, R4.B3, 0x7f ;  /* 0x0000007f04007804 */ /* 0x000fe40000003000 */
[----:B------:R-:W-:Y:S02]  /*53b0*/  SHF.R.U32.HI R2, RZ, R87, R2 ;  /* 0x00000057ff027219 */ /* 0x000fe40000011602 */
[----:B------:R-:W-:Y:S02]  /*53c0*/  LOP3.LUT R87, R3, 0x50, RZ, 0xfc, !PT ;  /* 0x0000005003577812 */ /* 0x000fe400078efcff */
[----:B------:R-:W-:Y:S02]  /*53d0*/  SEL R76, R76, 0xff800000, P0 ;  /* 0xff8000004c4c7807 */ /* 0x000fe40000000000 */
[----:B------:R-:W-:-:S02]  /*53e0*/  ISETP.NE.U32.AND P0, PT, R5, 0x1, PT ;  /* 0x000000010500780c */ /* 0x000fc40003f05070 */
[----:B------:R-:W-:Y:S02]  /*53f0*/  SEL R77, R77, 0xff800000, P1 ;  /* 0xff8000004d4d7807 */ /* 0x000fe40000800000 */
[----:B------:R-:W-:Y:S02]  /*5400*/  LOP3.LUT P1, RZ, R4, 0x80, RZ, 0xc0, !PT ;  /* 0x0000008004ff7812 */ /* 0x000fe4000782c0ff */
[----:B------:R-:W-:Y:S02]  /*5410*/  SEL R52, R52, 0xff800000, !P0 ;  /* 0xff80000034347807 */ /* 0x000fe40004000000 */
[C---:B------:R-:W-:Y:S02]  /*5420*/  LOP3.LUT P0, RZ, R4.reuse, 0x8000, RZ, 0xc0, !PT ;  /* 0x0000800004ff7812 */ /* 0x040fe4000780c0ff */
[----:B------:R-:W-:Y:S02]  /*5430*/  SEL R59, R59, 0xff800000, P1 ;  /* 0xff8000003b3b7807 */ /* 0x000fe40000800000 */
[----:B------:R-:W-:-:S02]  /*5440*/  LOP3.LUT P1, RZ, R4, 0x800000, RZ, 0xc0, !PT ;  /* 0x0080000004ff7812 */ /* 0x000fc4000782c0ff */
[----:B------:R-:W-:Y:S02]  /*5450*/  SEL R67, R67, 0xff800000, P0 ;  /* 0xff80000043437807 */ /* 0x000fe40000000000 */
[----:B------:R-:W-:Y:S02]  /*5460*/  ISETP.GT.AND P0, PT, R4, -0x1, PT ;  /* 0xffffffff0400780c */ /* 0x000fe40003f04270 */
[----:B------:R-:W-:Y:S02]  /*5470*/  SEL R75, R75, 0xff800000, P1 ;  /* 0xff8000004b4b7807 */ /* 0x000fe40000800000 */
[----:B------:R-:W-:Y:S02]  /*5480*/  SEL R78, R78, 0xff800000, P2 ;  /* 0xff8000004e4e7807 */ /* 0x000fe40001000000 */
[----:B------:R-:W-:Y:S02]  /*5490*/  SEL R79, R79, 0xff800000, P3 ;  /* 0xff8000004f4f7807 */ /* 0x000fe40001800000 */
[----:B------:R-:W-:-:S02]  /*54a0*/  SEL R80, R80, 0xff800000, P4 ;  /* 0xff80000050507807 */ /* 0x000fc40002000000 */
[----:B------:R-:W-:Y:S02]  /*54b0*/  SEL R81, R81, 0xff800000, P5 ;  /* 0xff80000051517807 */ /* 0x000fe40002800000 */
[----:B------:R-:W-:Y:S02]  /*54c0*/  SEL R82, R82, 0xff800000, P6 ;  /* 0xff80000052527807 */ /* 0x000fe40003000000 */
[----:B------:R-:W-:Y:S02]  /*54d0*/  R2P PR, R141, 0x7e ;  /* 0x0000007e8d007804 */ /* 0x000fe40000000000 */
[----:B------:R-:W-:Y:S02]  /*54e0*/  SEL R83, R83, 0xff800000, !P0 ;  /* 0xff80000053537807 */ /* 0x000fe40004000000 */
[----:B------:R-:W-:Y:S02]  /*54f0*/  LOP3.LUT R4, R141, 0x1, RZ, 0xc0, !PT ;  /* 0x000000018d047812 */ /* 0x000fe400078ec0ff */
[----:B-1----:R-:W-:-:S02]  /*5500*/  SEL R127, R21, 0xff800000, P1 ;  /* 0xff800000157f7807 */ /* 0x002fc40000800000 */
[----:B------:R-:W-:Y:S02]  /*5510*/  SEL R120, R22, 0xff800000, P2 ;  /* 0xff80000016787807 */ /* 0x000fe40001000000 */
[----:B------:R-:W-:Y:S02]  /*5520*/  SEL R121, R23, 0xff800000, P3 ;  /* 0xff80000017797807 */ /* 0x000fe40001800000 */
[----:B------:R-:W-:Y:S02]  /*5530*/  SEL R122, R24, 0xff800000, P4 ;  /* 0xff800000187a7807 */ /* 0x000fe40002000000 */
[----:B------:R-:W-:Y:S02]  /*5540*/  SEL R123, R25, 0xff800000, P5 ;  /* 0xff800000197b7807 */ /* 0x000fe40002800000 */
        /* <DEDUP_REMOVED lines=13> */
[----:B------:R-:W-:Y:S02]  /*5620*/  SEL R126, R20, 0xff800000, !P0 ;  /* 0xff800000147e7807 */ /* 0x000fe40004000000 */
[----:B------:R-:W-:Y:S02]  /*5630*/  LOP3.LUT P0, RZ, R141, 0x80, RZ, 0xc0, !PT ;  /* 0x000000808dff7812 */ /* 0x000fe4000780c0ff */
[----:B------:R-:W-:-:S02]  /*5640*/  SEL R38, R38, 0xff800000, P2 ;  /* 0xff80000026267807 */ /* 0x000fc40001000000 */
[----:B------:R-:W-:Y:S02]  /*5650*/  SEL R131, R27, 0xff800000, P0 ;  /* 0xff8000001b837807 */ /* 0x000fe40000000000 */
[----:B------:R-:W-:Y:S02]  /*5660*/  LOP3.LUT P0, RZ, R141, 0x8000, RZ, 0xc0, !PT ;  /* 0x000080008dff7812 */ /* 0x000fe4000780c0ff */
[----:B------:R-:W-:Y:S02]  /*5670*/  SEL R39, R39, 0xff800000, P3 ;  /* 0xff80000027277807 */ /* 0x000fe40001800000 */
[----:B------:R-:W-:Y:S02]  /*5680*/  SEL R135, R35, 0xff800000, P0 ;  /* 0xff80000023877807 */ /* 0x000fe40000000000 */
[----:B------:R-:W1:Y:S01]  /*5690*/  LDTM.x32 R4, tmem[UR4] ;  /* 0x00000004000479ee */ /* 0x000e6200082c0000 */
[----:B------:R-:W-:Y:S01]  /*56a0*/  LOP3.LUT P0, RZ, R141, 0x800000, RZ, 0xc0, !PT ;  /* 0x008000008dff7812 */ /* 0x000fe2000780c0ff */
[----:B------:R-:W2:Y:S01]  /*56b0*/  LDCU UR4, c[0x0][0x600] ;  /* 0x0000c000ff0477ac */ /* 0x000ea20008000800 */
[----:B------:R-:W-:-:S02]  /*56c0*/  SEL R138, R40, 0xff800000, P4 ;  /* 0xff800000288a7807 */ /* 0x000fc40002000000 */
[----:B------:R-:W-:Y:S02]  /*56d0*/  SEL R137, R43, 0xff800000, P0 ;  /* 0xff8000002b897807 */ /* 0x000fe40000000000 */
[----:B------:R-:W-:Y:S02]  /*56e0*/  SEL R139, R41, 0xff800000, P5 ;  /* 0xff800000298b7807 */ /* 0x000fe40002800000 */
[----:B------:R-:W-:Y:S02]  /*56f0*/  SEL R136, R42, 0xff800000, P6 ;  /* 0xff8000002a887807 */ /* 0x000fe40003000000 */
[----:B------:R-:W-:Y:S02]  /*5700*/  R2P PR, R141.B3, 0x7f ;  /* 0x0000007f8d007804 */ /* 0x000fe40000003000 */
[----:B------:R-:W-:-:S03]  /*5710*/  FMNMX R40, R98, R99, !PT ;  /* 0x0000006362287209 */ /* 0x000fc60007800000 */
        /* <DEDUP_REMOVED lines=10> */
[----:B------:R-:W-:Y:S02]  /*57c0*/  FMNMX3 R40, R40, R92, R93, !PT ;  /* 0x0000005c28287276 */ /* 0x000fe4000780005d */
[----:B-1----:R-:W-:-:S02]  /*57d0*/  SEL R151, R5, 0xff800000, P1 ;  /* 0xff80000005977807 */ /* 0x002fc40000800000 */
[----:B------:R-:W-:Y:S02]  /*57e0*/  SEL R148, R6, 0xff800000, P2 ;  /* 0xff80000006947807 */ /* 0x000fe40001000000 */
[----:B------:R-:W-:Y:S02]  /*57f0*/  SEL R149, R7, 0xff800000, P3 ;  /* 0xff80000007957807 */ /* 0x000fe40001800000 */
[----:B------:R-:W-:Y:S02]  /*5800*/  SEL R8, R8, 0xff800000, P4 ;  /* 0xff80000008087807 */ /* 0x000fe40002000000 */
[----:B------:R-:W-:Y:S02]  /*5810*/  SEL R9, R9, 0xff800000, P5 ;  /* 0xff80000009097807 */ /* 0x000fe40002800000 */
[----:B------:R-:W-:Y:S02]  /*5820*/  SEL R10, R10, 0xff800000, P6 ;  /* 0xff8000000a0a7807 */ /* 0x000fe40003000000 */
[----:B------:R-:W-:-:S02]  /*5830*/  R2P PR, R2.B1, 0x7f ;  /* 0x0000007f02007804 */ /* 0x000fc40000001000 */
[----:B------:R-:W-:Y:S02]  /*5840*/  LOP3.LUT R5, R2, 0x1, RZ, 0xc0, !PT ;  /* 0x0000000102057812 */ /* 0x000fe400078ec0ff */
[----:B------:R-:W-:Y:S02]  /*5850*/  FMNMX3 R40, R40, R100, R101, !PT ;  /* 0x0000006428287276 */ /* 0x000fe40007800065 */
[----:B------:R-:W-:Y:S02]  /*5860*/  SEL R12, R12, 0xff800000, P0 ;  /* 0xff8000000c0c7807 */ /* 0x000fe40000000000 */
[----:B------:R-:W-:Y:S02]  /*5870*/  SEL R13, R13, 0xff800000, P1 ;  /* 0xff8000000d0d7807 */ /* 0x000fe40000800000 */
[----:B------:R-:W-:Y:S02]  /*5880*/  SEL R14, R14, 0xff800000, P2 ;  /* 0xff8000000e0e7807 */ /* 0x000fe40001000000 */
[----:B------:R-:W-:-:S02]  /*5890*/  SEL R15, R15, 0xff800000, P3 ;  /* 0xff8000000f0f7807 */ /* 0x000fc40001800000 */
[----:B------:R-:W-:Y:S02]  /*58a0*/  SEL R152, R16, 0xff800000, P4 ;  /* 0xff80000010987807 */ /* 0x000fe40002000000 */
[----:B------:R-:W-:Y:S02]  /*58b0*/  SEL R153, R17, 0xff800000, P5 ;  /* 0xff80000011997807 */ /* 0x000fe40002800000 */
[----:B------:R-:W-:Y:S02]  /*58c0*/  SEL R18, R18, 0xff800000, P6 ;  /* 0xff80000012127807 */ /* 0x000fe40003000000 */
[----:B------:R-:W-:Y:S02]  /*58d0*/  R2P PR, R2.B2, 0x7f ;  /* 0x0000007f02007804 */ /* 0x000fe40000002000 */
[----:B------:R-:W-:-:S03]  /*58e0*/  FMNMX3 R40, R40, R110, R111, !PT ;  /* 0x0000006e28287276 */ /* 0x000fc6000780006f */
[----:B------:R-:W-:Y:S02]  /*58f0*/  SEL R20, R20, 0xff800000, P0 ;  /* 0xff80000014147807 */ /* 0x000fe40000000000 */
[----:B------:R-:W-:Y:S02]  /*5900*/  ISETP.NE.U32.AND P0, PT, R5, 0x1, PT ;  /* 0x000000010500780c */ /* 0x000fe40003f05070 */
[----:B------:R-:W-:Y:S02]  /*5910*/  SEL R21, R21, 0xff800000, P1 ;  /* 0xff80000015157807 */ /* 0x000fe40000800000 */
[----:B------:R-:W-:Y:S02]  /*5920*/  SEL R150, R4, 0xff800000, !P0 ;  /* 0xff80000004967807 */ /* 0x000fe40004000000 */
[----:B------:R-:W-:Y:S02]  /*5930*/  LOP3.LUT P0, RZ, R2, 0x80, RZ, 0xc0, !PT ;  /* 0x0000008002ff7812 */ /* 0x000fe4000780c0ff */
[----:B------:R-:W-:-:S02]  /*5940*/  SEL R22, R22, 0xff800000, P2 ;  /* 0xff80000016167807 */ /* 0x000fc40001000000 */
[----:B------:R-:W-:Y:S02]  /*5950*/  SEL R11, R11, 0xff800000, P0 ;  /* 0xff8000000b0b7807 */ /* 0x000fe40000000000 */
[C---:B------:R-:W-:Y:S02]  /*5960*/  LOP3.LUT P0, RZ, R2.reuse, 0x8000, RZ, 0xc0, !PT ;  /* 0x0000800002ff7812 */ /* 0x040fe4000780c0ff */
[----:B------:R-:W-:Y:S02]  /*5970*/  SEL R23, R23, 0xff800000, P3 ;  /* 0xff80000017177807 */ /* 0x000fe40001800000 */
[----:B------:R-:W-:Y:S02]  /*5980*/  SEL R19, R19, 0xff800000, P0 ;  /* 0xff80000013137807 */ /* 0x000fe40000000000 */
[----:B------:R-:W-:Y:S02]  /*5990*/  LOP3.LUT P0, RZ, R2, 0x800000, RZ, 0xc0, !PT ;  /* 0x0080000002ff7812 */ /* 0x000fe4000780c0ff */
[----:B------:R-:W-:-:S02]  /*59a0*/  SEL R24, R24, 0xff800000, P4 ;  /* 0xff80000018187807 */ /* 0x000fc40002000000 */
[----:B------:R-:W-:Y:S02]  /*59b0*/  SEL R27, R27, 0xff800000, P0 ;  /* 0xff8000001b1b7807 */ /* 0x000fe40000000000 */
[----:B------:R-:W-:Y:S02]  /*59c0*/  SEL R25, R25, 0xff800000, P5 ;  /* 0xff80000019197807 */ /* 0x000fe40002800000 */
[----:B------:R-:W-:Y:S02]  /*59d0*/  SEL R26, R26, 0xff800000, P6 ;  /* 0xff8000001a1a7807 */ /* 0x000fe40003000000 */
[----:B------:R-:W-:Y:S02]  /*59e0*/  R2P PR, R2.B3, 0x7f ;  /* 0x0000007f02007804 */ /* 0x000fe40000003000 */
[----:B------:R-:W-:Y:S02]  /*59f0*/  FMNMX R4, R88, R89, !PT ;  /* 0x0000005958047209 */ /* 0x000fe40007800000 */
[----:B------:R-:W-:-:S02]  /*5a00*/  FMNMX3 R40, R40, R52, R53, !PT ;  /* 0x0000003428287276 */ /* 0x000fc40007800035 */
[----:B------:R-:W-:Y:S02]  /*5a10*/  SEL R28, R28, 0xff800000, P0 ;  /* 0xff8000001c1c7807 */ /* 0x000fe40000000000 */
[----:B------:R-:W-:Y:S02]  /*5a20*/  ISETP.GT.AND P0, PT, R2, -0x1, PT ;  /* 0xffffffff0200780c */ /* 0x000fe40003f04270 */
[----:B------:R-:W-:Y:S02]  /*5a30*/  FMNMX3 R4, R4, R94, R95, !PT ;  /* 0x0000005e04047276 */ /* 0x000fe4000780005f */
[----:B------:R-:W-:Y:S02]  /*5a40*/  SEL R5, R35, 0xff800000, !P0 ;  /* 0xff80000023057807 */ /* 0x000fe40004000000 */
[----:B------:R-:W-:Y:S02]  /*5a50*/  FMNMX R35, R90, R91, !PT ;  /* 0x0000005b5a237209 */ /* 0x000fe40007800000 */
[----:B------:R-:W-:-:S02]  /*5a60*/  FMNMX R2, R102, R103, !PT ;  /* 0x0000006766027209 */ /* 0x000fc40007800000 */
[----:B------:R-:W-:Y:S02]  /*5a70*/  FMNMX3 R4, R4, R104, R105, !PT ;  /* 0x0000006804047276 */ /* 0x000fe40007800069 */
[----:B------:R-:W-:Y:S02]  /*5a80*/  FMNMX3 R35, R35, R96, R97, !PT ;  /* 0x0000006023237276 */ /* 0x000fe40007800061 */
[----:B------:R-:W-:Y:S02]  /*5a90*/  FMNMX3 R2, R2, R108, R109, !PT ;  /* 0x0000006c02027276 */ /* 0x000fe4000780006d */
[----:B------:R-:W-:Y:S02]  /*5aa0*/  FMNMX3 R4, R4, R114, R115, !PT ;  /* 0x0000007204047276 */ /* 0x000fe40007800073 */
[----:B------:R-:W-:Y:S02]  /*5ab0*/  FMNMX3 R35, R35, R106, R107, !PT ;  /* 0x0000006a23237276 */ /* 0x000fe4000780006b */
[----:B------:R-:W-:-:S02]  /*5ac0*/  FMNMX3 R2, R2, R112, R113, !PT ;  /* 0x0000007002027276 */ /* 0x000fc40007800071 */
        /* <DEDUP_REMOVED lines=40> */
[----:B------:R-:W-:Y:S02]  /*5d50*/  SEL R16, R30, 0xff800000, P2 ;  /* 0xff8000001e107807 */ /* 0x000fe40001000000 */
[----:B------:R-:W-:-:S02]  /*5d60*/  SEL R17, R31, 0xff800000, P3 ;  /* 0xff8000001f117807 */ /* 0x000fc40001800000 */
[----:B------:R-:W-:Y:S02]  /*5d70*/  FMNMX3 R35, R35, R152, R153, !PT ;  /* 0x0000009823237276 */ /* 0x000fe40007800099 */
[----:B------:R-:W-:Y:S02]  /*5d80*/  FMNMX3 R2, R2, R18, R19, !PT ;  /* 0x0000001202027276 */ /* 0x000fe40007800013 */
[----:B------:R-:W-:Y:S02]  /*5d90*/  FMNMX3 R40, R40, R20, R21, !PT ;  /* 0x0000001428287276 */ /* 0x000fe40007800015 */
[----:B------:R-:W-:Y:S02]  /*5da0*/  SEL R29, R29, 0xff800000, P1 ;  /* 0xff8000001d1d7807 */ /* 0x000fe40000800000 */
[----:B------:R-:W-:Y:S02]  /*5db0*/  FMNMX3 R31, R4, R16, R17, !PT ;  /* 0x00000010041f7276 */ /* 0x000fe40007800011 */
[----:B------:R-:W-:-:S02]  /*5dc0*/  SEL R6, R32, 0xff800000, P4 ;  /* 0xff80000020067807 */ /* 0x000fc40002000000 */
[----:B------:R-:W-:Y:S02]  /*5dd0*/  SEL R7, R33, 0xff800000, P5 ;  /* 0xff80000021077807 */ /* 0x000fe40002800000 */
[----:B------:R-:W-:Y:S02]  /*5de0*/  FMNMX3 R40, R40, R28, R29, !PT ;  /* 0x0000001c28287276 */ /* 0x000fe4000780001d */
[----:B------:R-:W-:Y:S02]  /*5df0*/  SEL R4, R34, 0xff800000, P6 ;  /* 0xff80000022047807 */ /* 0x000fe40003000000 */
[----:B------:R-:W-:Y:S02]  /*5e00*/  FMNMX3 R35, R35, R24, R25, !PT ;  /* 0x0000001823237276 */ /* 0x000fe40007800019 */
[----:B------:R-:W-:Y:S02]  /*5e10*/  FMNMX3 R2, R2, R26, R27, !PT ;  /* 0x0000001a02027276 */ /* 0x000fe4000780001b */
[----:B------:R-:W-:-:S02]  /*5e20*/  FMNMX R31, R40, R31, !PT ;  /* 0x0000001f281f7209 */ /* 0x000fc40007800000 */
[----:B------:R-:W-:Y:S02]  /*5e30*/  FMNMX3 R30, R35, R6, R7, !PT ;  /* 0x00000006231e7276 */ /* 0x000fe40007800007 */
[----:B------:R-:W-:-:S04]  /*5e40*/  FMNMX3 R2, R2, R4, R5, !PT ;  /* 0x0000000402027276 */ /* 0x000fc80007800005 */
[----:B------:R-:W-:-:S04]  /*5e50*/  FMNMX3 R155, R31, R30, R2, !PT ;  /* 0x0000001e1f9b7276 */ /* 0x000fc80007800002 */
[----:B------:R-:W-:-:S04]  /*5e60*/  FSETP.NEU.AND P0, PT, R155, -INF , PT ;  /* 0xff8000009b00780b */ /* 0x000fc80003f0d000 */
[----:B------:R-:W-:Y:S02]  /*5e70*/  FSEL R2, R155, RZ, P0 ;  /* 0x000000ff9b027208 */ /* 0x000fe40000000000 */
[----:B------:R-:W-:-:S03]  /*5e80*/  ELECT P0, URZ, PT ;  /* 0x0000000000ff782f */ /* 0x000fc60003800000 */
[----:B--2---:R-:W-:-:S04]  /*5e90*/  FFMA R2, -R2, UR4, RZ ;  /* 0x0000000402027c23 */ /* 0x004fc800080001ff */
[--C-:B------:R-:W-:Y:S02]  /*5ea0*/  FFMA2 R42, R88.F32x2.HI_LO, UR4.F32, R2.reuse.F32 ;  /* 0x00000004582a7c49 */ /* 0x100fe40009200002 */
[--C-:B------:R-:W-:Y:S02]  /*5eb0*/  FFMA2 R48, R92.F32x2.HI_LO, UR4.F32, R2.reuse.F32 ;  /* 0x000000045c307c49 */ /* 0x100fe40009200002 */
[--C-:B------:R-:W-:Y:S02]  /*5ec0*/  FFMA2 R50, R94.F32x2.HI_LO, UR4.F32, R2.reuse.F32 ;  /* 0x000000045e327c49 */ /* 0x100fe40009200002 */
[--C-:B------:R-:W-:Y:S01]  /*5ed0*/  FFMA2 R88, R96.F32x2.HI_LO, UR4.F32, R2.reuse.F32 ;  /* 0x0000000460587c49 */ /* 0x100fe20009200002 */
[----:B------:R-:W-:Y:S01]  /*5ee0*/  MUFU.EX2 R42, R42 ;  /* 0x0000002a002a7308 */ /* 0x000fe20000000800 */
[--C-:B------:R-:W-:Y:S02]  /*5ef0*/  FFMA2 R40, R98.F32x2.HI_LO, UR4.F32, R2.reuse.F32 ;  /* 0x0000000462287c49 */ /* 0x100fe40009200002 */
[----:B------:R-:W-:-:S02]  /*5f00*/  FFMA2 R44, R90.F32x2.HI_LO, UR4.F32, R2.F32 ;  /* 0x000000045a2c7c49 */ /* 0x000fc40009200002 */
[--C-:B------:R-:W-:Y:S02]  /*5f10*/  FFMA2 R46, R102.F32x2.HI_LO, UR4.F32, R2.reuse.F32 ;  /* 0x00000004662e7c49 */ /* 0x100fe40009200002 */
[--C-:B------:R-:W-:Y:S01]  /*5f20*/  FFMA2 R92, R100.F32x2.HI_LO, UR4.F32, R2.reuse.F32 ;  /* 0x00000004645c7c49 */ /* 0x100fe20009200002 */
[----:B------:R-:W-:Y:S01]  /*5f30*/  MUFU.EX2 R40, R40 ;  /* 0x0000002800287308 */ /* 0x000fe20000000800 */
[--C-:B------:R-:W-:Y:S02]  /*5f40*/  FFMA2 R94, R104.F32x2.HI_LO, UR4.F32, R2.reuse.F32 ;  /* 0x00000004685e7c49 */ /* 0x100fe40009200002 */
[--C-:B------:R-:W-:Y:S02]  /*5f50*/  FFMA2 R96, R106.F32x2.HI_LO, UR4.F32, R2.reuse.F32 ;  /* 0x000000046a607c49 */ /* 0x100fe40009200002 */
[--C-:B------:R-:W-:Y:S02]  /*5f60*/  FFMA2 R90, R108.F32x2.HI_LO, UR4.F32, R2.reuse.F32 ;  /* 0x000000046c5a7c49 */ /* 0x100fe40009200002 */
[--C-:B------:R-:W-:Y:S01]  /*5f70*/  FFMA2 R98, R112.F32x2.HI_LO, UR4.F32, R2.reuse.F32 ;  /* 0x0000000470627c49 */ /* 0x100fe20009200002 */
[----:B------:R-:W1:Y:S01]  /*5f80*/  MUFU.EX2 R41, R41 ;  /* 0x0000002900297308 */ /* 0x000e620000000800 */
[----:B------:R-:W-:-:S02]  /*5f90*/  FFMA2 R100, R110.F32x2.HI_LO, UR4.F32, R2.F32 ;  /* 0x000000046e647c49 */ /* 0x000fc40009200002 */
[--C-:B------:R-:W-:Y:S02]  /*5fa0*/  FFMA2 R102, R114.F32x2.HI_LO, UR4.F32, R2.reuse.F32 ;  /* 0x0000000472667c49 */ /* 0x100fe40009200002 */
[--C-:B------:R-:W-:Y:S02]  /*5fb0*/  FFMA2 R104, R116.F32x2.HI_LO, UR4.F32, R2.reuse.F32 ;  /* 0x0000000474687c49 */ /* 0x100fe40009200002 */
[--C-:B------:R-:W-:Y:S01]  /*5fc0*/  FFMA2 R106, R118.F32x2.HI_LO, UR4.F32, R2.reuse.F32 ;  /* 0x00000004766a7c49 */ /* 0x100fe20009200002 */
[----:B------:R-:W2:Y:S01]  /*5fd0*/  MUFU.EX2 R43, R43 ;  /* 0x0000002b002b7308 */ /* 0x000ea20000000800 */
[--C-:B------:R-:W-:Y:S02]  /*5fe0*/  FFMA2 R52, R52.F32x2.HI_LO, UR4.F32, R2.reuse.F32 ;  /* 0x0000000434347c49 */ /* 0x100fe40009200002 */
[--C-:B------:R-:W-:Y:S02]  /*5ff0*/  FFMA2 R54, R54.F32x2.HI_LO, UR4.F32, R2.reuse.F32 ;  /* 0x0000000436367c49 */ /* 0x100fe40009200002 */
[----:B------:R-:W-:-:S02]  /*6000*/  FFMA2 R56, R56.F32x2.HI_LO, UR4.F32, R2.F32 ;  /* 0x0000000438387c49 */ /* 0x000fc40009200002 */
[--C-:B------:R-:W-:Y:S01]  /*6010*/  FFMA2 R58, R58.F32x2.HI_LO, UR4.F32, R2.reuse.F32 ;  /* 0x000000043a3a7c49 */ /* 0x100fe20009200002 */
[----:B------:R-:W-:Y:S01]  /*6020*/  MUFU.EX2 R44, R44 ;  /* 0x0000002c002c7308 */ /* 0x000fe20000000800 */
[--C-:B------:R-:W-:Y:S02]  /*6030*/  FFMA2 R60, R60.F32x2.HI_LO, UR4.F32, R2.reuse.F32 ;  /* 0x000000043c3c7c49 */ /* 0x100fe40009200002 */
[--C-:B------:R-:W-:Y:S02]  /*6040*/  FFMA2 R62, R62.F32x2.HI_LO, UR4.F32, R2.reuse.F32 ;  /* 0x000000043e3e7c49 */ /* 0x100fe40009200002 */
[--C-:B------:R-:W-:Y:S02]  /*6050*/  FFMA2 R64, R64.F32x2.HI_LO, UR4.F32, R2.reuse.F32 ;  /* 0x0000000440407c49 */ /* 0x100fe40009200002 */
[--C-:B------:R-:W-:Y:S01]  /*6060*/  FFMA2 R66, R66.F32x2.HI_LO, UR4.F32, R2.reuse.F32 ;  /* 0x0000000442427c49 */ /* 0x100fe20009200002 */
[----:B------:R-:W3:Y:S01]  /*6070*/  MUFU.EX2 R45, R45 ;  /* 0x0000002d002d7308 */ /* 0x000ee20000000800 */
[----:B------:R-:W-:-:S02]  /*6080*/  FFMA2 R68, R68.F32x2.HI_LO, UR4.F32, R2.F32 ;  /* 0x0000000444447c49 */ /* 0x000fc40009200002 */
[--C-:B------:R-:W-:Y:S02]  /*6090*/  FFMA2 R70, R70.F32x2.HI_LO, UR4.F32, R2.reuse.F32 ;  /* 0x0000000446467c49 */ /* 0x100fe40009200002 */
[--C-:B------:R-:W-:Y:S02]  /*60a0*/  FFMA2 R72, R72.F32x2.HI_LO, UR4.F32, R2.reuse.F32 ;  /* 0x0000000448487c49 */ /* 0x100fe40009200002 */
[--C-:B------:R-:W-:Y:S01]  /*60b0*/  FFMA2 R74, R74.F32x2.HI_LO, UR4.F32, R2.reuse.F32 ;  /* 0x000000044a4a7c49 */ /* 0x100fe20009200002 */
[----:B------:R-:W-:Y:S01]  /*60c0*/  MUFU.EX2 R46, R46 ;  /* 0x0000002e002e7308 */ /* 0x000fe20000000800 */
[--C-:B------:R-:W-:Y:S02]  /*60d0*/  FFMA2 R76, R76.F32x2.HI_LO, UR4.F32, R2.reuse.F32 ;  /* 0x000000044c4c7c49 */ /* 0x100fe40009200002 */
[--C-:B------:R-:W-:Y:S02]  /*60e0*/  FFMA2 R78, R78.F32x2.HI_LO, UR4.F32, R2.reuse.F32 ;  /* 0x000000044e4e7c49 */ /* 0x100fe40009200002 */
[----:B------:R-:W-:-:S02]  /*60f0*/  FFMA2 R80, R80.F32x2.HI_LO, UR4.F32, R2.F32 ;  /* 0x0000000450507c49 */ /* 0x000fc40009200002 */
[--C-:B------:R-:W-:Y:S01]  /*6100*/  FFMA2 R82, R82.F32x2.HI_LO, UR4.F32, R2.reuse.F32 ;  /* 0x0000000452527c49 */ /* 0x100fe20009200002 */
[----:B------:R-:W4:Y:S01]  /*6110*/  MUFU.EX2 R47, R47 ;  /* 0x0000002f002f7308 */ /* 0x000f220000000800 */
[--C-:B------:R-:W-:Y:S02]  /*6120*/  FFMA2 R112, R122.F32x2.HI_LO, UR4.F32, R2.reuse.F32 ;  /* 0x000000047a707c49 */ /* 0x100fe40009200002 */
[--C-:B------:R-:W-:Y:S02]  /*6130*/  FFMA2 R122, R134.F32x2.HI_LO, UR4.F32, R2.reuse.F32 ;  /* 0x00000004867a7c49 */ /* 0x100fe40009200002 */
[--C-:B------:R-:W-:Y:S02]  /*6140*/  FFMA2 R114, R130.F32x2.HI_LO, UR4.F32, R2.reuse.F32 ;  /* 0x0000000482727c49 */ /* 0x100fe40009200002 */
[--C-:B------:R-:W-:Y:S01]  /*6150*/  FFMA2 R118, R128.F32x2.HI_LO, UR4.F32, R2.reuse.F32 ;  /* 0x0000000480767c49 */ /* 0x100fe20009200002 */
[----:B------:R-:W-:Y:S01]  /*6160*/  MUFU.EX2 R48, R48 ;  /* 0x0000003000307308 */ /* 0x000fe20000000800 */
[----:B------:R-:W-:-:S02]  /*6170*/  FFMA2 R134, R142.F32x2.HI_LO, UR4.F32, R2.F32 ;  /* 0x000000048e867c49 */ /* 0x000fc40009200002 */
[--C-:B------:R-:W-:Y:S02]  /*6180*/  FFMA2 R128, R138.F32x2.HI_LO, UR4.F32, R2.reuse.F32 ;  /* 0x000000048a807c49 */ /* 0x100fe40009200002 */
[--C-:B------:R-:W-:Y:S02]  /*6190*/  FFMA2 R130, R136.F32x2.HI_LO, UR4.F32, R2.reuse.F32 ;  /* 0x0000000488827c49 */ /* 0x100fe40009200002 */
[--C-:B------:R-:W-:Y:S01]  /*61a0*/  FFMA2 R142, R148.F32x2.HI_LO, UR4.F32, R2.reuse.F32 ;  /* 0x00000004948e7c49 */ /* 0x100fe20009200002 */
[----:B------:R-:W5:Y:S01]  /*61b0*/  MUFU.EX2 R49, R49 ;  /* 0x0000003100317308 */ /* 0x000f620000000800 */
[--C-:B------:R-:W-:Y:S02]  /*61c0*/  FFMA2 R136, R144.F32x2.HI_LO, UR4.F32, R2.reuse.F32 ;  /* 0x0000000490887c49 */ /* 0x100fe40009200002 */
[--C-:B------:R-:W-:Y:S02]  /*61d0*/  FFMA2 R138, R146.F32x2.HI_LO, UR4.F32, R2.reuse.F32 ;  /* 0x00000004928a7c49 */ /* 0x100fe40009200002 */
[----:B------:R-:W-:-:S02]  /*61e0*/  FFMA2 R148, R12.F32x2.HI_LO, UR4.F32, R2.F32 ;  /* 0x000000040c947c49 */ /* 0x000fc40009200002 */
[----:B------:R-:W-:Y:S02]  /*61f0*/  IMAD.U32 R12, RZ, RZ, UR14 ;  /* 0x0000000eff0c7e24 */ /* 0x000fe4000f8e00ff */
[--C-:B------:R-:W-:Y:S01]  /*6200*/  FFMA2 R108, R126.F32x2.HI_LO, UR4.F32, R2.reuse.F32 ;  /* 0x000000047e6c7c49 */ /* 0x100fe20009200002 */
[----:B------:R-:W-:Y:S01]  /*6210*/  MUFU.EX2 R50, R50 ;  /* 0x0000003200327308 */ /* 0x000fe20000000800 */
[--C-:B------:R-:W-:Y:S02]  /*6220*/  FFMA2 R116, R124.F32x2.HI_LO, UR4.F32, R2.reuse.F32 ;  /* 0x000000047c747c49 */ /* 0x100fe40009200002 */
[--C-:B------:R-:W-:Y:S02]  /*6230*/  FFMA2 R144, R8.F32x2.HI_LO, UR4.F32, R2.reuse.F32 ;  /* 0x0000000408907c49 */ /* 0x100fe40009200002 */
[--C-:B------:R-:W-:Y:S02]  /*6240*/  FFMA2 R146, R10.F32x2.HI_LO, UR4.F32, R2.reuse.F32 ;  /* 0x000000040a927c49 */ /* 0x100fe40009200002 */
[--C-:B------:R-:W-:Y:S01]  /*6250*/  FFMA2 R124, R36.F32x2.HI_LO, UR4.F32, R2.reuse.F32 ;  /* 0x00000004247c7c49 */ /* 0x100fe20009200002 */
[----:B------:R-:W5:Y:S01]  /*6260*/  MUFU.EX2 R51, R51 ;  /* 0x0000003300337308 */ /* 0x000f620000000800 */
[----:B------:R-:W-:-:S02]  /*6270*/  FFMA2 R126, R38.F32x2.HI_LO, UR4.F32, R2.F32 ;  /* 0x00000004267e7c49 */ /* 0x000fc40009200002 */
[--C-:B------:R-:W-:Y:S01]  /*6280*/  FFMA2 R162, R24.F32x2.HI_LO, UR4.F32, R2.reuse.F32 ;  /* 0x0000000418a27c49 */ /* 0x100fe20009200002 */
[----:B-1----:R-:W-:Y:S01]  /*6290*/  F2FP.BF16.F32.PACK_AB R24, R41, R40 ;  /* 0x000000282918723e */ /* 0x002fe200000010ff */
[--C-:B------:R-:W-:Y:S01]  /*62a0*/  FFMA2 R10, R26.F32x2.HI_LO, UR4.F32, R2.reuse.F32 ;  /* 0x000000041a0a7c49 */ /* 0x100fe20009200002 */
[----:B--2---:R-:W-:Y:S01]  /*62b0*/  F2FP.BF16.F32.PACK_AB R25, R43, R42 ;  /* 0x0000002a2b19723e */ /* 0x004fe200000010ff */
[--C-:B------:R-:W-:Y:S01]  /*62c0*/  FFMA2 R8, R28.F32x2.HI_LO, UR4.F32, R2.reuse.F32 ;  /* 0x000000041c087c49 */ /* 0x100fe20009200002 */
[----:B------:R-:W-:Y:S01]  /*62d0*/  MUFU.EX2 R88, R88 ;  /* 0x0000005800587308 */ /* 0x000fe20000000800 */
[----:B---3--:R-:W-:Y:S01]  /*62e0*/  F2FP.BF16.F32.PACK_AB R26, R45, R44 ;  /* 0x0000002c2d1a723e */ /* 0x008fe200000010ff */
[--C-:B------:R-:W-:Y:S01]  /*62f0*/  FFMA2 R110, R120.F32x2.HI_LO, UR4.F32, R2.reuse.F32 ;  /* 0x00000004786e7c49 */ /* 0x100fe20009200002 */
[----:B----4-:R-:W-:Y:S01]  /*6300*/  F2FP.BF16.F32.PACK_AB R27, R47, R46 ;  /* 0x0000002e2f1b723e */ /* 0x010fe200000010ff */
[--C-:B------:R-:W-:Y:S01]  /*6310*/  FFMA2 R120, R132.F32x2.HI_LO, UR4.F32, R2.reuse.F32 ;  /* 0x0000000484787c49 */ /* 0x100fe20009200002 */
[----:B-----5:R-:W-:Y:S01]  /*6320*/  F2FP.BF16.F32.PACK_AB R28, R49, R48 ;  /* 0x00000030311c723e */ /* 0x020fe200000010ff */
[----:B------:R-:W-:-:S02]  /*6330*/  FFMA2 R132, R140.F32x2.HI_LO, UR4.F32, R2.F32 ;  /* 0x000000048c847c49 */ /* 0x000fc40009200002 */
[----:B------:R-:W1:Y:S01]  /*6340*/  MUFU.EX2 R89, R89 ;  /* 0x0000005900597308 */ /* 0x000e620000000800 */
[----:B------:R-:W-:Y:S01]  /*6350*/  F2FP.BF16.F32.PACK_AB R29, R51, R50 ;  /* 0x00000032331d723e */ /* 0x000fe200000010ff */
[--C-:B------:R-:W-:Y:S02]  /*6360*/  FFMA2 R140, R150.F32x2.HI_LO, UR4.F32, R2.reuse.F32 ;  /* 0x00000004968c7c49 */ /* 0x100fe40009200002 */
[--C-:B------:R-:W-:Y:S02]  /*6370*/  FFMA2 R150, R14.F32x2.HI_LO, UR4.F32, R2.reuse.F32 ;  /* 0x000000040e967c49 */ /* 0x100fe40009200002 */
[--C-:B------:R-:W-:Y:S02]  /*6380*/  FFMA2 R156, R18.F32x2.HI_LO, UR4.F32, R2.reuse.F32 ;  /* 0x00000004129c7c49 */ /* 0x100fe40009200002 */
[----:B------:R-:W-:Y:S01]  /*6390*/  MUFU.EX2 R90, R90 ;  /* 0x0000005a005a7308 */ /* 0x000fe20000000800 */
[--C-:B------:R-:W-:Y:S02]  /*63a0*/  FFMA2 R158, R20.F32x2.HI_LO, UR4.F32, R2.reuse.F32 ;  /* 0x00000004149e7c49 */ /* 0x100fe40009200002 */
[----:B------:R-:W-:-:S02]  /*63b0*/  FFMA2 R160, R22.F32x2.HI_LO, UR4.F32, R2.F32 ;  /* 0x0000000416a07c49 */ /* 0x000fc40009200002 */
[--C-:B------:R-:W-:Y:S02]  /*63c0*/  FFMA2 R14, R16.F32x2.HI_LO, UR4.F32, R2.reuse.F32 ;  /* 0x00000004100e7c49 */ /* 0x100fe40009200002 */
[----:B------:R-:W-:Y:S01]  /*63d0*/  FFMA2 R152, R152.F32x2.HI_LO, UR4.F32, R2.F32 ;  /* 0x0000000498987c49 */ /* 0x000fe20009200002 */
[----:B------:R-:W2:Y:S01]  /*63e0*/  MUFU.EX2 R91, R91 ;  /* 0x0000005b005b7308 */ /* 0x000ea20000000800 */
[----:B-1----:R-:W-:Y:S01]  /*63f0*/  F2FP.BF16.F32.PACK_AB R30, R89, R88 ;  /* 0x00000058591e723e */ /* 0x002fe200000010ff */
[----:B------:R-:W-:Y:S02]  /*6400*/  FADD2 R40, R40.F32x2.HI_LO, R48.F32x2.HI_LO ;  /* 0x000000302828724b */ /* 0x000fe40000000000 */
[----:B------:R-:W-:Y:S02]  /*6410*/  FADD2 R42, R42.F32x2.HI_LO, R50.F32x2.HI_LO ;  /* 0x000000322a2a724b */ /* 0x000fe40000000000 */
[----:B------:R-:W-:Y:S02]  /*6420*/  FADD2 R44, R44.F32x2.HI_LO, R88.F32x2.HI_LO ;  /* 0x000000582c2c724b */ /* 0x000fe40000000000 */
[----:B------:R-:W-:Y:S08]  /*6430*/  MUFU.EX2 R92, R92 ;  /* 0x0000005c005c7308 */ /* 0x000ff00000000800 */
[----:B------:R-:W1:Y:S01]  /*6440*/  MUFU.EX2 R93, R93 ;  /* 0x0000005d005d7308 */ /* 0x000e620000000800 */
[----:B--2---:R-:W-:Y:S01]  /*6450*/  F2FP.BF16.F32.PACK_AB R31, R91, R90 ;  /* 0x0000005a5b1f723e */ /* 0x004fe200000010ff */
[----:B------:R-:W-:-:S06]  /*6460*/  FADD2 R46, R46.F32x2.HI_LO, R90.F32x2.HI_LO ;  /* 0x0000005a2e2e724b */ /* 0x000fcc0000000000 */
[----:B------:R-:W-:Y:S08]  /*6470*/  MUFU.EX2 R94, R94 ;  /* 0x0000005e005e7308 */ /* 0x000ff00000000800 */
[----:B------:R-:W2:Y:S01]  /*6480*/  MUFU.EX2 R95, R95 ;  /* 0x0000005f005f7308 */ /* 0x000ea20000000800 */
[----:B-1----:R-:W-:Y:S01]  /*6490*/  F2FP.BF16.F32.PACK_AB R32, R93, R92 ;  /* 0x0000005c5d20723e */ /* 0x002fe200000010ff */
[----:B------:R-:W-:-:S06]  /*64a0*/  FADD2 R40, R40.F32x2.HI_LO, R92.F32x2.HI_LO ;  /* 0x0000005c2828724b */ /* 0x000fcc0000000000 */
        /* <DEDUP_REMOVED lines=27> */
[----:B------:R2:W-:Y:S06]  /*6660*/  BAR.ARV R12, 0x40 ;  /* 0x0001000c0000751d */ /* 0x0005ec0000002000 */
[----:B------:R-:W-:Y:S01]  /*6670*/  MUFU.EX2 R54, R54 ;  /* 0x0000003600367308 */ /* 0x000fe20000000800 */
[----:B------:R-:W-:Y:S01]  /*6680*/  FADD2 R46, R46.F32x2.HI_LO, R106.F32x2.HI_LO ;  /* 0x0000006a2e2e724b */ /* 0x000fe20000000000 */
[----:B------:R3:W-:Y:S01]  /*6690*/  STTM.x16 tmem[UR5], R24 ;  /* 0x00000018000079ed */ /* 0x0007e20008240005 */
[----:B------:R-:W-:-:S05]  /*66a0*/  R2UR UR5, R87 ;  /* 0x00000000570572ca */ /* 0x000fca00000e0000 */
[----:B------:R-:W4:Y:S01]  /*66b0*/  MUFU.EX2 R55, R55 ;  /* 0x0000003700377308 */ /* 0x000f220000000800 */
[----:B-1----:R-:W-:Y:S01]  /*66c0*/  F2FP.BF16.F32.PACK_AB R16, R53, R52 ;  /* 0x000000343510723e */ /* 0x002fe200000010ff */
[----:B------:R-:W-:-:S06]  /*66d0*/  FADD2 R40, R40.F32x2.HI_LO, R52.F32x2.HI_LO ;  /* 0x000000342828724b */ /* 0x000fcc0000000000 */
[----:B------:R-:W-:Y:S08]  /*66e0*/  MUFU.EX2 R56, R56 ;  /* 0x0000003800387308 */ /* 0x000ff00000000800 */
[----:B------:R-:W1:Y:S01]  /*66f0*/  MUFU.EX2 R57, R57 ;  /* 0x0000003900397308 */ /* 0x000e620000000800 */
[----:B----4-:R-:W-:Y:S01]  /*6700*/  F2FP.BF16.F32.PACK_AB R17, R55, R54 ;  /* 0x000000363711723e */ /* 0x010fe200000010ff */
[----:B------:R-:W-:-:S06]  /*6710*/  FADD2 R42, R42.F32x2.HI_LO, R54.F32x2.HI_LO ;  /* 0x000000362a2a724b */ /* 0x000fcc0000000000 */
[----:B------:R-:W-:Y:S08]  /*6720*/  MUFU.EX2 R58, R58 ;  /* 0x0000003a003a7308 */ /* 0x000ff00000000800 */
[----:B------:R-:W4:Y:S01]  /*6730*/  MUFU.EX2 R59, R59 ;  /* 0x0000003b003b7308 */ /* 0x000f220000000800 */
[----:B-1----:R-:W-:Y:S01]  /*6740*/  F2FP.BF16.F32.PACK_AB R18, R57, R56 ;  /* 0x000000383912723e */ /* 0x002fe200000010ff */
[----:B------:R-:W-:-:S06]  /*6750*/  FADD2 R44, R44.F32x2.HI_LO, R56.F32x2.HI_LO ;  /* 0x000000382c2c724b */ /* 0x000fcc0000000000 */
[----:B------:R-:W-:Y:S01]  /*6760*/  MUFU.EX2 R60, R60 ;  /* 0x0000003c003c7308 */ /* 0x000fe20000000800 */
[----:B---3--:R-:W-:-:S07]  /*6770*/  FFMA2 R34, R6.F32x2.HI_LO, UR4.F32, R2.F32 ;  /* 0x0000000406227c49 */ /* 0x008fce0009200002 */
[----:B------:R-:W1:Y:S01]  /*6780*/  MUFU.EX2 R61, R61 ;  /* 0x0000003d003d7308 */ /* 0x000e620000000800 */
[----:B----4-:R-:W-:Y:S01]  /*6790*/  F2FP.BF16.F32.PACK_AB R19, R59, R58 ;  /* 0x0000003a3b13723e */ /* 0x010fe200000010ff */
[----:B------:R-:W-:-:S06]  /*67a0*/  FADD2 R46, R46.F32x2.HI_LO, R58.F32x2.HI_LO ;  /* 0x0000003a2e2e724b */ /* 0x000fcc0000000000 */
[----:B------:R-:W-:Y:S08]  /*67b0*/  MUFU.EX2 R62, R62 ;  /* 0x0000003e003e7308 */ /* 0x000ff00000000800 */
[----:B------:R-:W3:Y:S01]  /*67c0*/  MUFU.EX2 R63, R63 ;  /* 0x0000003f003f7308 */ /* 0x000ee20000000800 */
[----:B-1----:R-:W-:Y:S01]  /*67d0*/  F2FP.BF16.F32.PACK_AB R20, R61, R60 ;  /* 0x0000003c3d14723e */ /* 0x002fe200000010ff */
[----:B------:R-:W-:-:S06]  /*67e0*/  FADD2 R40, R40.F32x2.HI_LO, R60.F32x2.HI_LO ;  /* 0x0000003c2828724b */ /* 0x000fcc0000000000 */
[----:B------:R-:W-:Y:S08]  /*67f0*/  MUFU.EX2 R64, R64 ;  /* 0x0000004000407308 */ /* 0x000ff00000000800 */
[----:B------:R-:W1:Y:S01]  /*6800*/  MUFU.EX2 R65, R65 ;  /* 0x0000004100417308 */ /* 0x000e620000000800 */
[----:B---3--:R-:W-:Y:S01]  /*6810*/  F2FP.BF16.F32.PACK_AB R21, R63, R62 ;  /* 0x0000003e3f15723e */ /* 0x008fe200000010ff */
        /* <DEDUP_REMOVED lines=40> */
[----:B------:R-:W-:-:S03]  /*6aa0*/  FADD2 R46, R46.F32x2.HI_LO, R82.F32x2.HI_LO ;  /* 0x000000522e2e724b */ /* 0x000fc60000000000 */
[----:B------:R3:W-:Y:S01]  /*6ab0*/  STTM.x16 tmem[UR5], R16 ;  /* 0x00000010000079ed */ /* 0x0007e20008240005 */
[----:B------:R-:W-:Y:S02]  /*6ac0*/  R2UR UR5, R86 ;  /* 0x00000000560572ca */ /* 0x000fe400000e0000 */
[----:B------:R-:W-:Y:S08]  /*6ad0*/  MUFU.EX2 R110, R110 ;  /* 0x0000006e006e7308 */ /* 0x000ff00000000800 */
[----:B------:R-:W4:Y:S01]  /*6ae0*/  MUFU.EX2 R111, R111 ;  /* 0x0000006f006f7308 */ /* 0x000f220000000800 */
[----:B-1----:R-:W-:-:S07]  /*6af0*/  FADD2 R40, R40.F32x2.HI_LO, R108.F32x2.HI_LO ;  /* 0x0000006c2828724b */ /* 0x002fce0000000000 */
[----:B------:R-:W-:Y:S08]  /*6b00*/  MUFU.EX2 R112, R112 ;  /* 0x0000007000707308 */ /* 0x000ff00000000800 */
[----:B------:R-:W1:Y:S01]  /*6b10*/  MUFU.EX2 R113, R113 ;  /* 0x0000007100717308 */ /* 0x000e620000000800 */
[----:B----4-:R-:W-:-:S07]  /*6b20*/  FADD2 R42, R42.F32x2.HI_LO, R110.F32x2.HI_LO ;  /* 0x0000006e2a2a724b */ /* 0x010fce0000000000 */
[----:B------:R-:W-:Y:S08]  /*6b30*/  MUFU.EX2 R114, R114 ;  /* 0x0000007200727308 */ /* 0x000ff00000000800 */
[----:B------:R-:W4:Y:S01]  /*6b40*/  MUFU.EX2 R115, R115 ;  /* 0x0000007300737308 */ /* 0x000f220000000800 */
[----:B-1----:R-:W-:-:S07]  /*6b50*/  FADD2 R44, R44.F32x2.HI_LO, R112.F32x2.HI_LO ;  /* 0x000000702c2c724b */ /* 0x002fce0000000000 */
[----:B------:R-:W-:Y:S01]  /*6b60*/  MUFU.EX2 R116, R116 ;  /* 0x0000007400747308 */ /* 0x000fe20000000800 */
[----:B---3--:R-:W-:Y:S01]  /*6b70*/  FFMA2 R24, R4.F32x2.HI_LO, UR4.F32, R2.F32 ;  /* 0x0000000404187c49 */ /* 0x008fe20009200002 */
[----:B------:R-:W-:Y:S01]  /*6b80*/  UIADD3 UR4, UPT, UPT, UR8, 0x198, URZ ;  /* 0x0000019808047890 */ /* 0x000fe2000fffe0ff */
[----:B------:R-:W-:-:S03]  /*6b90*/  IMAD.MOV.U32 R2, RZ, RZ, 0x1 ;  /* 0x00000001ff027424 */ /* 0x000fc600078e00ff */
[----:B------:R-:W-:Y:S02]  /*6ba0*/  UPRMT UR13, UR74, 0x654, UR4 ;  /* 0x000006544a0d7896 */ /* 0x000fe40008000004 */
[----:B------:R-:W2:Y:S01]  /*6bb0*/  MUFU.EX2 R117, R117 ;  /* 0x0000007500757308 */ /* 0x000ea20000000800 */
[----:B----4-:R-:W-:Y:S01]  /*6bc0*/  FADD2 R46, R46.F32x2.HI_LO, R114.F32x2.HI_LO ;  /* 0x000000722e2e724b */ /* 0x010fe20000000000 */
[----:B------:R-:W-:-:S06]  /*6bd0*/  R2UR UR4, R164 ;  /* 0x00000000a40472ca */ /* 0x000fcc00000e0000 */
        /* <DEDUP_REMOVED lines=10> */
[----:B--2---:R-:W-:-:S07]  /*6c80*/  FADD2 R44, R44.F32x2.HI_LO, R120.F32x2.HI_LO ;  /* 0x000000782c2c724b */ /* 0x004fce0000000000 */
[----:B------:R-:W-:Y:S08]  /*6c90*/  MUFU.EX2 R124, R124 ;  /* 0x0000007c007c7308 */ /* 0x000ff00000000800 */
[----:B------:R-:W2:Y:S01]  /*6ca0*/  MUFU.EX2 R125, R125 ;  /* 0x0000007d007d7308 */ /* 0x000ea20000000800 */
[----:B-1----:R-:W-:-:S07]  /*6cb0*/  FADD2 R46, R46.F32x2.HI_LO, R122.F32x2.HI_LO ;  /* 0x0000007a2e2e724b */ /* 0x002fce0000000000 */
        /* <DEDUP_REMOVED lines=66> */
[----:B------:R1:W-:Y:S08]  /*70e0*/  MUFU.EX2 R166, R10 ;  /* 0x0000000a00a67308 */ /* 0x0003f00000000800 */
[----:B------:R3:W4:Y:S01]  /*70f0*/  MUFU.EX2 R167, R11 ;  /* 0x0000000b00a77308 */ /* 0x0007220000000800 */
[----:B--2---:R-:W-:-:S07]  /*7100*/  FADD2 R44, R44.F32x2.HI_LO, R162.F32x2.HI_LO ;  /* 0x000000a22c2c724b */ /* 0x004fce0000000000 */
[----:B------:R2:W-:Y:S01]  /*7110*/  MUFU.EX2 R168, R8 ;  /* 0x0000000800a87308 */ /* 0x0005e20000000800 */
[----:B-1----:R-:W-:-:S07]  /*7120*/  F2FP.BF16.F32.PACK_AB R10, R113, R112 ;  /* 0x00000070710a723e */ /* 0x002fce00000010ff */
[----:B------:R1:W5:Y:S01]  /*7130*/  MUFU.EX2 R169, R9 ;  /* 0x0000000900a97308 */ /* 0x0003620000000800 */
[----:B---3--:R-:W-:Y:S01]  /*7140*/  F2FP.BF16.F32.PACK_AB R11, R115, R114 ;  /* 0x00000072730b723e */ /* 0x008fe200000010ff */
[----:B----4-:R-:W-:-:S06]  /*7150*/  FADD2 R46, R46.F32x2.HI_LO, R166.F32x2.HI_LO ;  /* 0x000000a62e2e724b */ /* 0x010fcc0000000000 */
[----:B------:R3:W-:Y:S01]  /*7160*/  MUFU.EX2 R32, R14 ;  /* 0x0000000e00207308 */ /* 0x0007e20000000800 */
[----:B--2---:R-:W-:-:S07]  /*7170*/  F2FP.BF16.F32.PACK_AB R8, R109, R108 ;  /* 0x0000006c6d08723e */ /* 0x004fce00000010ff */
[----:B------:R2:W4:Y:S01]  /*7180*/  MUFU.EX2 R33, R15 ;  /* 0x0000000f00217308 */ /* 0x0005220000000800 */
[----:B-1----:R-:W-:Y:S01]  /*7190*/  F2FP.BF16.F32.PACK_AB R9, R111, R110 ;  /* 0x0000006e6f09723e */ /* 0x002fe200000010ff */
[----:B-----5:R-:W-:-:S06]  /*71a0*/  FADD2 R40, R40.F32x2.HI_LO, R168.F32x2.HI_LO ;  /* 0x000000a82828724b */ /* 0x020fcc0000000000 */
[----:B------:R-:W-:Y:S01]  /*71b0*/  MUFU.EX2 R34, R34 ;  /* 0x0000002200227308 */ /* 0x000fe20000000800 */
[----:B---3--:R-:W-:-:S07]  /*71c0*/  F2FP.BF16.F32.PACK_AB R14, R121, R120 ;  /* 0x00000078790e723e */ /* 0x008fce00000010ff */
[----:B------:R-:W1:Y:S01]  /*71d0*/  MUFU.EX2 R35, R35 ;  /* 0x0000002300237308 */ /* 0x000e620000000800 */
[----:B--2---:R-:W-:Y:S01]  /*71e0*/  F2FP.BF16.F32.PACK_AB R15, R123, R122 ;  /* 0x0000007a7b0f723e */ /* 0x004fe200000010ff */
[----:B----4-:R-:W-:-:S03]  /*71f0*/  FADD2 R42, R42.F32x2.HI_LO, R32.F32x2.HI_LO ;  /* 0x000000202a2a724b */ /* 0x010fc60000000000 */
[----:B------:R2:W-:Y:S01]  /*7200*/  STTM.x16 tmem[UR5], R8 ;  /* 0x00000008000079ed */ /* 0x0005e20008240005 */
[----:B------:R-:W3:Y:S02]  /*7210*/  FENCE.VIEW.ASYNC.T ;  /* 0x00000000000073c6 */ /* 0x000ee40000000200 */
[----:B---3--:R3:W-:Y:S01]  /*7220*/  SYNCS.ARRIVE.TRANS64.RED.ART0 RZ, [UR13], R2 ;  /* 0x00000002ffff79a7 */ /* 0x0087e2000850040d */
[----:B------:R-:W-:Y:S01]  /*7230*/  MUFU.EX2 R24, R24 ;  /* 0x0000001800187308 */ /* 0x000fe20000000800 */
[----:B------:R-:W-:-:S07]  /*7240*/  FADD2 R40, R40.F32x2.HI_LO, R42.F32x2.HI_LO ;  /* 0x0000002a2828724b */ /* 0x000fce0000000000 */
[----:B------:R-:W4:Y:S01]  /*7250*/  MUFU.EX2 R25, R25 ;  /* 0x0000001900197308 */ /* 0x000f220000000800 */
[----:B-1----:R-:W-:Y:S02]  /*7260*/  FADD2 R44, R44.F32x2.HI_LO, R34.F32x2.HI_LO ;  /* 0x000000222c2c724b */ /* 0x002fe40000000000 */
[----:B----4-:R-:W-:-:S04]  /*7270*/  FADD2 R46, R46.F32x2.HI_LO, R24.F32x2.HI_LO ;  /* 0x000000182e2e724b */ /* 0x010fc80000000000 */
[----:B------:R-:W-:-:S04]  /*7280*/  FADD2 R44, R44.F32x2.HI_LO, R46.F32x2.HI_LO ;  /* 0x0000002e2c2c724b */ /* 0x000fc80000000000 */
[----:B------:R-:W-:Y:S01]  /*7290*/  FADD2 R40, R40.F32x2.HI_LO, R44.F32x2.HI_LO ;  /* 0x0000002c2828724b */ /* 0x000fe20000000000 */
[----:B--2---:R-:W-:Y:S02]  /*72a0*/  F2FP.BF16.F32.PACK_AB R8, R149, R148 ;  /* 0x000000949508723e */ /* 0x004fe400000010ff */
[----:B------:R-:W-:Y:S02]  /*72b0*/  F2FP.BF16.F32.PACK_AB R9, R151, R150 ;  /* 0x000000969709723e */ /* 0x000fe400000010ff */
[----:B------:R-:W-:Y:S02]  /*72c0*/  F2FP.BF16.F32.PACK_AB R10, R153, R152 ;  /* 0x00000098990a723e */ /* 0x000fe400000010ff */
[----:B------:R-:W-:Y:S02]  /*72d0*/  F2FP.BF16.F32.PACK_AB R11, R157, R156 ;  /* 0x0000009c9d0b723e */ /* 0x000fe400000010ff */
[----:B------:R-:W-:Y:S02]  /*72e0*/  F2FP.BF16.F32.PACK_AB R12, R159, R158 ;  /* 0x0000009e9f0c723e */ /* 0x000fe400000010ff */
[----:B------:R-:W-:-:S02]  /*72f0*/  F2FP.BF16.F32.PACK_AB R13, R161, R160 ;  /* 0x000000a0a10d723e */ /* 0x000fc400000010ff */
[----:B------:R-:W-:Y:S02]  /*7300*/  F2FP.BF16.F32.PACK_AB R14, R163, R162 ;  /* 0x000000a2a30e723e */ /* 0x000fe400000010ff */
[----:B------:R-:W-:Y:S02]  /*7310*/  F2FP.BF16.F32.PACK_AB R15, R167, R166 ;  /* 0x000000a6a70f723e */ /* 0x000fe400000010ff */
[----:B------:R-:W-:Y:S02]  /*7320*/  F2FP.BF16.F32.PACK_AB R16, R169, R168 ;  /* 0x000000a8a910723e */ /* 0x000fe400000010ff */
[----:B------:R-:W-:Y:S02]  /*7330*/  F2FP.BF16.F32.PACK_AB R17, R33, R32 ;  /* 0x000000202111723e */ /* 0x000fe400000010ff */
[----:B------:R-:W-:Y:S02]  /*7340*/  F2FP.BF16.F32.PACK_AB R18, R35, R34 ;  /* 0x000000222312723e */ /* 0x000fe400000010ff */
[----:B------:R-:W-:-:S04]  /*7350*/  F2FP.BF16.F32.PACK_AB R19, R25, R24 ;  /* 0x000000181913723e */ /* 0x000fc800000010ff */
[----:B------:R3:W-:Y:S01]  /*7360*/  STTM.x16 tmem[UR4], R4 ;  /* 0x00000004000079ed */ /* 0x0007e20008240004 */
[----:B------:R-:W-:Y:S01]  /*7370*/  UIADD3 UR4, UPT, UPT, UR8, 0x1a0, URZ ;  /* 0x000001a008047890 */ /* 0x000fe2000fffe0ff */
[----:B------:R-:W1:Y:S03]  /*7380*/  FENCE.VIEW.ASYNC.T ;  /* 0x00000000000073c6 */ /* 0x000e660000000200 */
[----:B------:R-:W-:Y:S01]  /*7390*/  UPRMT UR4, UR74, 0x654, UR4 ;  /* 0x000006544a047896 */ /* 0x000fe20008000004 */
[----:B-1----:R-:W-:-:S08]  /*73a0*/  NOP ;  /* 0x0000000000007918 */ /* 0x002fd00000000000 */
[----:B------:R3:W-:Y:S01]  /*73b0*/  @P0 SYNCS.ARRIVE.TRANS64.RED.ART0 RZ, [UR4], R2 ;  /* 0x00000002ffff09a7 */ /* 0x0007e20008500404 */
[----:B------:R-:W-:-:S04]  /*73c0*/  UIADD3 UR4, UPT, UPT, UR10, -0x80, URZ ;  /* 0xffffff800a047890 */ /* 0x000fc8000fffe0ff */
[----:B------:R-:W-:Y:S01]  /*73d0*/  USHF.R.S32.HI UR5, URZ, 0x1f, UR4 ;  /* 0x0000001fff057899 */ /* 0x000fe20008011404 */
[----:B------:R-:W1:Y:S03]  /*73e0*/  SYNCS.PHASECHK.TRANS64.TRYWAIT P0, [UR8+0x1c8], RZ ;  /* 0x0001c8ffff0075a7 */ /* 0x000e660008001108 */
[----:B------:R-:W-:-:S04]  /*73f0*/  ULEA.HI UR4, UR5, UR4, URZ, 0x7 ;  /* 0x0000000405047291 */ /* 0x000fc8000f8f38ff */
[----:B------:R-:W-:-:S04]  /*7400*/  USHF.R.S32.HI UR4, URZ, 0x7, UR4 ;  /* 0x00000007ff047899 */ /* 0x000fc80008011404 */
[----:B------:R-:W-:-:S04]  /*7410*/  UISETP.LT.AND UP0, UPT, URZ, UR4, UPT ;  /* 0x00000004ff00728c */ /* 0x000fc8000bf01270 */
[----:B------:R-:W-:-:S04]  /*7420*/  USEL UR17, URZ, UR4, !UP0 ;  /* 0x00000004ff117287 */ /* 0x000fc8000c000000 */
[----:B------:R-:W-:-:S04]  /*7430*/  UIADD3 UR4, UPT, UPT, UR18, -UR17, URZ ;  /* 0x8000001112047290 */ /* 0x000fc8000fffe0ff */
[----:B------:R-:W-:Y:S01]  /*7440*/  UISETP.GE.AND UP0, UPT, UR4, 0x1, UPT ;  /* 0x000000010400788c */ /* 0x000fe2000bf06270 */
[----:B-1-3--:R-:W-:Y:S10]  /*7450*/  @!P0 BRA `(.L_x_63) ;  /* 0x0000006800f48947 */ /* 0x00aff40003800000 */
.L_x_132:
[----:B-1----:R-:W-:Y:S01]  /*7460*/  FADD R2, R40, R41 ;  /* 0x0000002928027221 */ /* 0x002fe20000000000 */
[----:B------:R-:W-:Y:S01]  /*7470*/  UMOV UR10, 0x1 ;  /* 0x00000001000a7882 */ /* 0x000fe20000000000 */
[----:B------:R-:W-:Y:S01]  /*7480*/  UMOV UR11, 0x1 ;  /* 0x00000001000b7882 */ /* 0x000fe20000000000 */
[----:B------:R-:W-:Y:S05]  /*7490*/  BRA.U !UP0, `(.L_x_64) ;  /* 0x0000002508e87547 */ /* 0x000fea000b800000 */
[----:B------:R-:W-:Y:S01]  /*74a0*/  UIADD3 UR15, UPT, UPT, UR8, 0x1a0, URZ ;  /* 0x000001a0080f7890 */ /* 0x000fe2000fffe0ff */
[----:B------:R-:W-:Y:S01]  /*74b0*/  MOV R166, R155 ;  /* 0x0000009b00a67202 */ /* 0x000fe20000000f00 */
[----:B------:R-:W1:Y:S01]  /*74c0*/  LDCU UR19, c[0x0][0x380] ;  /* 0x00007000ff1377ac */ /* 0x000e620008000800 */
[----:B------:R-:W-:Y:S01]  /*74d0*/  IADD3 R165, PT, PT, R154, UR16, RZ ;  /* 0x000000109aa57c10 */ /* 0x000fe2000fffe0ff */
[----:B------:R-:W2:Y:S01]  /*74e0*/  LDCU UR6, c[0x0][0x600] ;  /* 0x0000c000ff0677ac */ /* 0x000ea20008000800 */
[----:B------:R-:W-:Y:S02]  /*74f0*/  UIADD3 UR12, UPT, UPT, -UR12, UR17, URZ ;  /* 0x000000110c0c7290 */ /* 0x000fe4000fffe1ff */
[----:B------:R-:W-:Y:S01]  /*7500*/  UPRMT UR15, UR74, 0x654, UR15 ;  /* 0x000006544a0f7896 */ /* 0x000fe2000800000f */
[----:B------:R-:W-:Y:S01]  /*7510*/  UMOV UR11, 0x1 ;  /* 0x00000001000b7882 */ /* 0x000fe20000000000 */
[----:B------:R-:W-:Y:S01]  /*7520*/  UMOV UR9, UR18 ;  /* 0x0000001200097c82 */ /* 0x000fe20008000000 */
[----:B------:R-:W-:Y:S01]  /*7530*/  UMOV UR10, 0x1 ;  /* 0x00000001000a7882 */ /* 0x000fe20000000000 */
[----:B------:R-:W-:-:S08]  /*7540*/  UMOV UR16, URZ ;  /* 0x000000ff00107c82 */ /* 0x000fd00008000000 */
.L_x_67:
[----:B------:R-:W-:Y:S01]  /*7550*/  USHF.L.U32 UR4, UR11, 0x1f, URZ ;  /* 0x0000001f0b047899 */ /* 0x000fe200080006ff */
[----:B------:R-:W-:Y:S01]  /*7560*/  R2UR UR5, R3 ;  /* 0x00000000030572ca */ /* 0x000fe200000e0000 */
[----:B------:R-:W-:-:S04]  /*7570*/  UIADD3 UR9, UPT, UPT, UR9, -0x1, URZ ;  /* 0xffffffff09097890 */ /* 0x000fc8000fffe0ff */
[----:B------:R-:W-:Y:S01]  /*7580*/  MOV R4, UR4 ;  /* 0x0000000400047c02 */ /* 0x000fe20008000f00 */
[----:B------:R-:W-:-:S03]  /*7590*/  UISETP.LT.AND UP0, UPT, URZ, UR9, UPT ;  /* 0x00000009ff00728c */ /* 0x000fc6000bf01270 */
[----:B------:R-:W3:Y:S01]  /*75a0*/  SYNCS.PHASECHK.TRANS64.TRYWAIT P0, [UR8+0x190], R4 ;  /* 0x00019004ff0075a7 */ /* 0x000ee20008001108 */
[----:B------:R-:W-:Y:S01]  /*75b0*/  USEL UR7, URZ, UR9, !UP0 ;  /* 0x00000009ff077287 */ /* 0x000fe2000c000000 */
[----:B---3--:R-:W-:Y:S11]  /*75c0*/  @!P0 BRA `(.L_x_65) ;  /* 0x0000006800b08947 */ /* 0x008ff60003800000 */
.L_x_134:
[----:B---3--:R-:W3:Y:S01]  /*75d0*/  LDTM.x32 R4, tmem[UR5] ;  /* 0x00000005000479ee */ /* 0x008ee200082c0000 */
[----:B-1----:R-:W-:Y:S01]  /*75e0*/  ULEA UR4, UR7, UR19, 0x7 ;  /* 0x0000001307047291 */ /* 0x002fe2000f8e38ff */
[----:B------:R-:W-:-:S05]  /*75f0*/  IMAD.MOV.U32 R140, RZ, RZ, -0x1 ;  /* 0xffffffffff8c7424 */ /* 0x000fca00078e00ff */
[----:B------:R-:W-:Y:S02]  /*7600*/  IADD3 R136, PT, PT, -R165, UR4, RZ ;  /* 0x00000004a5887c10 */ /* 0x000fe4000fffe1ff */
[----:B------:R-:W-:Y:S02]  /*7610*/  R2UR UR4, R84 ;  /* 0x00000000540472ca */ /* 0x000fe400000e0000 */
[C---:B------:R-:W-:Y:S02]  /*7620*/  VIADDMNMX R37, R136.reuse, 0x1f, RZ, !PT ;  /* 0x0000001f88257846 */ /* 0x040fe400078001ff */
[----:B------:R-:W-:Y:S02]  /*7630*/  VIADDMNMX R141, R136, 0x5f, RZ, !PT ;  /* 0x0000005f888d7846 */ /* 0x000fe400078001ff */
[--C-:B------:R-:W-:Y:S02]  /*7640*/  SHF.R.U32.HI R36, RZ, R37, R140.reuse ;  /* 0x00000025ff247219 */ /* 0x100fe4000001168c */
[----:B------:R-:W-:-:S02]  /*7650*/  SHF.R.U32.HI R141, RZ, R141, R140 ;  /* 0x0000008dff8d7219 */ /* 0x000fc4000001168c */
[----:B------:R-:W-:Y:S02]  /*7660*/  R2P PR, R36, 0x7e ;  /* 0x0000007e24007804 */ /* 0x000fe40000000000 */
[----:B------:R-:W-:Y:S01]  /*7670*/  VIADDMNMX R157, R136, 0x7f, RZ, !PT ;  /* 0x0000007f889d7846 */ /* 0x000fe200078001ff */
[----:B------:R-:W1:Y:S01]  /*7680*/  LDTM.x32 R52, tmem[UR4] ;  /* 0x00000004003479ee */ /* 0x000e6200082c0000 */
[----:B------:R-:W-:Y:S02]  /*7690*/  R2UR UR4, R85 ;  /* 0x00000000550472ca */ /* 0x000fe400000e0000 */
[----:B---3--:R-:W-:Y:S02]  /*76a0*/  SEL R99, R5, 0xff800000, P1 ;  /* 0xff80000005637807 */ /* 0x008fe40000800000 */
[----:B------:R-:W-:Y:S02]  /*76b0*/  SEL R88, R6, 0xff800000, P2 ;  /* 0xff80000006587807 */ /* 0x000fe40001000000 */
[----:B------:R-:W-:-:S02]  /*76c0*/  SEL R89, R7, 0xff800000, P3 ;  /* 0xff80000007597807 */ /* 0x000fc40001800000 */
[----:B------:R-:W-:Y:S02]  /*76d0*/  SEL R90, R8, 0xff800000, P4 ;  /* 0xff800000085a7807 */ /* 0x000fe40002000000 */
[----:B------:R-:W-:Y:S02]  /*76e0*/  SEL R91, R9, 0xff800000, P5 ;  /* 0xff800000095b7807 */ /* 0x000fe40002800000 */
[----:B------:R-:W-:Y:S02]  /*76f0*/  SEL R102, R10, 0xff800000, P6 ;  /* 0xff8000000a667807 */ /* 0x000fe40003000000 */
[C---:B------:R-:W-:Y:S02]  /*7700*/  R2P PR, R36.reuse.B1, 0x7f ;  /* 0x0000007f24007804 */ /* 0x040fe40000001000 */
[----:B------:R-:W-:Y:S02]  /*7710*/  LOP3.LUT R5, R36, 0x1, RZ, 0xc0, !PT ;  /* 0x0000000124057812 */ /* 0x000fe400078ec0ff */
[----:B------:R-:W-:-:S02]  /*7720*/  SHF.R.U32.HI R157, RZ, R157, R140 ;  /* 0x0000009dff9d7219 */ /* 0x000fc4000001168c */
        /* <DEDUP_REMOVED lines=36> */
[----:B------:R-:W3:Y:S01]  /*7970*/  LDTM.x32 R20, tmem[UR4] ;  /* 0x00000004001479ee */ /* 0x000ee200082c0000 */
[----:B-1----:R-:W-:Y:S02]  /*7980*/  SEL R53, R53, 0xff800000, P1 ;  /* 0xff80000035357807 */ /* 0x002fe40000800000 */
        /* <DEDUP_REMOVED lines=30> */
[----:B------:R-:W-:Y:S02]  /*7b70*/  SEL R59, R59, 0xff800000, P1 ;  /* 0xff8000003b3b7807 */ /* 0x000fe40000800000 */
[C---:B------:R-:W-:Y:S02]  /*7b80*/  LOP3.LUT P1, RZ, R4.reuse, 0x800000, RZ, 0xc0, !PT ;  /* 0x0080000004ff7812 */ /* 0x040fe4000782c0ff */
[----:B------:R-:W-:Y:S02]  /*7b90*/  SEL R121, R67, 0xff800000, P0 ;  /* 0xff80000043797807 */ /* 0x000fe40000000000 */
[----:B------:R-:W-:Y:S02]  /*7ba0*/  ISETP.GT.AND P0, PT, R4, -0x1, PT ;  /* 0xffffffff0400780c */ /* 0x000fe40003f04270 */
[----:B------:R-:W-:Y:S02]  /*7bb0*/  SEL R123, R75, 0xff800000, P1 ;  /* 0xff8000004b7b7807 */ /* 0x000fe40000800000 */
[----:B------:R-:W-:-:S02]  /*7bc0*/  SEL R128, R78, 0xff800000, P2 ;  /* 0xff8000004e807807 */ /* 0x000fc40001000000 */
[----:B------:R-:W-:Y:S02]  /*7bd0*/  SEL R129, R79, 0xff800000, P3 ;  /* 0xff8000004f817807 */ /* 0x000fe40001800000 */
[----:B------:R-:W-:Y:S02]  /*7be0*/  SEL R130, R80, 0xff800000, P4 ;  /* 0xff80000050827807 */ /* 0x000fe40002000000 */
[----:B------:R-:W-:Y:S02]  /*7bf0*/  SEL R131, R81, 0xff800000, P5 ;  /* 0xff80000051837807 */ /* 0x000fe40002800000 */
[----:B------:R-:W-:Y:S02]  /*7c00*/  SEL R134, R82, 0xff800000, P6 ;  /* 0xff80000052867807 */ /* 0x000fe40003000000 */
[----:B------:R-:W-:Y:S02]  /*7c10*/  R2P PR, R141, 0x7e ;  /* 0x0000007e8d007804 */ /* 0x000fe40000000000 */
[----:B------:R-:W-:-:S02]  /*7c20*/  SEL R135, R83, 0xff800000, !P0 ;  /* 0xff80000053877807 */ /* 0x000fc40004000000 */
[----:B------:R-:W-:Y:S02]  /*7c30*/  LOP3.LUT R4, R141, 0x1, RZ, 0xc0, !PT ;  /* 0x000000018d047812 */ /* 0x000fe400078ec0ff */
[----:B---3--:R-:W-:Y:S02]  /*7c40*/  SEL R81, R21, 0xff800000, P1 ;  /* 0xff80000015517807 */ /* 0x008fe40000800000 */
        /* <DEDUP_REMOVED lines=25> */
[----:B------:R-:W-:Y:S02]  /*7de0*/  LOP3.LUT P0, RZ, R141, 0x800000, RZ, 0xc0, !PT ;  /* 0x008000008dff7812 */ /* 0x000fe4000780c0ff */
[----:B------:R-:W-:-:S02]  /*7df0*/  SEL R138, R40, 0xff800000, P4 ;  /* 0xff800000288a7807 */ /* 0x000fc40002000000 */
[----:B------:R-:W-:Y:S02]  /*7e00*/  SEL R43, R43, 0xff800000, P0 ;  /* 0xff8000002b2b7807 */ /* 0x000fe40000000000 */
[----:B------:R-:W-:Y:S02]  /*7e10*/  SEL R139, R41, 0xff800000, P5 ;  /* 0xff800000298b7807 */ /* 0x000fe40002800000 */
[----:B------:R-:W-:Y:S02]  /*7e20*/  SEL R42, R42, 0xff800000, P6 ;  /* 0xff8000002a2a7807 */ /* 0x000fe40003000000 */
[----:B------:R-:W-:Y:S02]  /*7e30*/  R2P PR, R141.B3, 0x7f ;  /* 0x0000007f8d007804 */ /* 0x000fe40000003000 */
[----:B------:R-:W-:-:S03]  /*7e40*/  R2UR UR4, R85 ;  /* 0x00000000550472ca */ /* 0x000fc600000e0000 */
        /* <DEDUP_REMOVED lines=9> */
[----:B------:R-:W-:-:S03]  /*7ee0*/  SEL R151, R51, 0xff800000, !P0 ;  /* 0xff80000033977807 */ /* 0x000fc60004000000 */
[----:B-1----:R-:W-:Y:S02]  /*7ef0*/  SEL R47, R5, 0xff800000, P1 ;  /* 0xff800000052f7807 */ /* 0x002fe40000800000 */
[----:B------:R-:W-:Y:S02]  /*7f00*/  SEL R38, R6, 0xff800000, P2 ;  /* 0xff80000006267807 */ /* 0x000fe40001000000 */
[----:B------:R-:W-:Y:S02]  /*7f10*/  SEL R39, R7, 0xff800000, P3 ;  /* 0xff80000007277807 */ /* 0x000fe40001800000 */
[----:B------:R-:W-:Y:S02]  /*7f20*/  SEL R40, R8, 0xff800000, P4 ;  /* 0xff80000008287807 */ /* 0x000fe40002000000 */
[----:B------:R-:W-:Y:S01]  /*7f30*/  SEL R41, R9, 0xff800000, P5 ;  /* 0xff80000009297807 */ /* 0x000fe20002800000 */
[----:B------:R-:W-:Y:S01]  /*7f40*/  IMAD.SHL.U32 R9, R0, 0x4, RZ ;  /* 0x0000000400097824 */ /* 0x000fe200078e00ff */
[----:B------:R-:W-:-:S02]  /*7f50*/  SEL R50, R10, 0xff800000, P6 ;  /* 0xff8000000a327807 */ /* 0x000fc40003000000 */
[C---:B------:R-:W-:Y:S02]  /*7f60*/  R2P PR, R157.reuse.B1, 0x7f ;  /* 0x0000007f9d007804 */ /* 0x040fe40000001000 */
[----:B------:R-:W-:Y:S02]  /*7f70*/  LOP3.LUT R5, R157, 0x1, RZ, 0xc0, !PT ;  /* 0x000000019d057812 */ /* 0x000fe400078ec0ff */
[----:B------:R-:W-:Y:S02]  /*7f80*/  FMNMX3 R7, R166, R98, R99, !PT ;  /* 0x00000062a6077276 */ /* 0x000fe40007800063 */
[----:B------:R-:W-:Y:S01]  /*7f90*/  SEL R44, R12, 0xff800000, P0 ;  /* 0xff8000000c2c7807 */ /* 0x000fe20000000000 */
[----:B------:R-:W-:Y:S01]  /*7fa0*/  IMAD.U32 R12, RZ, RZ, UR14 ;  /* 0x0000000eff0c7e24 */ /* 0x000fe2000f8e00ff */
[----:B------:R-:W-:Y:S02]  /*7fb0*/  SEL R45, R13, 0xff800000, P1 ;  /* 0xff8000000d2d7807 */ /* 0x000fe40000800000 */
[----:B------:R-:W-:-:S02]  /*7fc0*/  SEL R48, R14, 0xff800000, P2 ;  /* 0xff8000000e307807 */ /* 0x000fc40001000000 */
[----:B------:R-:W-:Y:S02]  /*7fd0*/  SEL R49, R15, 0xff800000, P3 ;  /* 0xff8000000f317807 */ /* 0x000fe40001800000 */
[----:B------:R-:W-:Y:S02]  /*7fe0*/  SEL R142, R16, 0xff800000, P4 ;  /* 0xff800000108e7807 */ /* 0x000fe40002000000 */
[----:B------:R-:W-:Y:S02]  /*7ff0*/  SEL R143, R17, 0xff800000, P5 ;  /* 0xff800000118f7807 */ /* 0x000fe40002800000 */
[----:B------:R-:W-:Y:S02]  /*8000*/  SEL R148, R18, 0xff800000, P6 ;  /* 0xff80000012947807 */ /* 0x000fe40003000000 */
[----:B------:R-:W-:Y:S02]  /*8010*/  R2P PR, R157.B2, 0x7f ;  /* 0x0000007f9d007804 */ /* 0x000fe40000002000 */
[----:B------:R-:W-:-:S02]  /*8020*/  FMNMX R6, R88, R89, !PT ;  /* 0x0000005958067209 */ /* 0x000fc40007800000 */
[----:B------:R-:W-:Y:S02]  /*8030*/  FMNMX3 R7, R7, R92, R93, !PT ;  /* 0x0000005c07077276 */ /* 0x000fe4000780005d */
[----:B------:R-:W-:Y:S02]  /*8040*/  SEL R20, R20, 0xff800000, P0 ;  /* 0xff80000014147807 */ /* 0x000fe40000000000 */
[----:B------:R-:W-:Y:S02]  /*8050*/  ISETP.NE.U32.AND P0, PT, R5, 0x1, PT ;  /* 0x000000010500780c */ /* 0x000fe40003f05070 */
[----:B------:R-:W-:Y:S02]  /*8060*/  FMNMX R5, R90, R91, !PT ;  /* 0x0000005b5a057209 */ /* 0x000fe40007800000 */
[----:B------:R-:W-:Y:S02]  /*8070*/  SEL R46, R4, 0xff800000, !P0 ;  /* 0xff800000042e7807 */ /* 0x000fe40004000000 */
        /* <DEDUP_REMOVED lines=30> */
[----:B------:R-:W-:-:S02]  /*8260*/  LOP3.LUT P0, RZ, R157, 0x80, RZ, 0xc0, !PT ;  /* 0x000000809dff7812 */ /* 0x000fc4000780c0ff */
[----:B------:R-:W-:Y:S02]  /*8270*/  FMNMX3 R5, R5, R74, R75, !PT ;  /* 0x0000004a05057276 */ /* 0x000fe4000780004b */
[----:B------:R-:W-:Y:S02]  /*8280*/  FMNMX3 R4, R4, R124, R125, !PT ;  /* 0x0000007c04047276 */ /* 0x000fe4000780007d */
[----:B------:R-:W-:Y:S02]  /*8290*/  FMNMX3 R7, R7, R78, R79, !PT ;  /* 0x0000004e07077276 */ /* 0x000fe4000780004f */
[----:B------:R-:W-:Y:S02]  /*82a0*/  FMNMX3 R6, R6, R82, R83, !PT ;  /* 0x0000005206067276 */ /* 0x000fe40007800053 */
[----:B------:R-:W-:Y:S02]  /*82b0*/  SEL R51, R11, 0xff800000, P0 ;  /* 0xff8000000b337807 */ /* 0x000fe40000000000 */
        /* <DEDUP_REMOVED lines=12> */
[----:B------:R-:W-:-:S02]  /*8380*/  SEL R21, R21, 0xff800000, P1 ;  /* 0xff80000015157807 */ /* 0x000fc40000800000 */
[----:B------:R-:W-:Y:S02]  /*8390*/  SEL R152, R22, 0xff800000, P2 ;  /* 0xff80000016987807 */ /* 0x000fe40001000000 */
[----:B------:R-:W-:Y:S02]  /*83a0*/  SEL R153, R23, 0xff800000, P3 ;  /* 0xff80000017997807 */ /* 0x000fe40001800000 */
[----:B------:R-:W-:Y:S02]  /*83b0*/  SEL R154, R24, 0xff800000, P4 ;  /* 0xff800000189a7807 */ /* 0x000fe40002000000 */
[----:B------:R-:W-:Y:S02]  /*83c0*/  SEL R155, R25, 0xff800000, P5 ;  /* 0xff800000199b7807 */ /* 0x000fe40002800000 */
[----:B------:R-:W-:Y:S02]  /*83d0*/  SEL R26, R26, 0xff800000, P6 ;  /* 0xff8000001a1a7807 */ /* 0x000fe40003000000 */
[----:B------:R-:W-:-:S02]  /*83e0*/  FMNMX3 R5, R5, R146, R147, !PT ;  /* 0x0000009205057276 */ /* 0x000fc40007800093 */
[----:B------:R-:W-:Y:S02]  /*83f0*/  FMNMX3 R4, R4, R150, R151, !PT ;  /* 0x0000009604047276 */ /* 0x000fe40007800097 */
[----:B------:R-:W-:Y:S02]  /*8400*/  FMNMX3 R7, R7, R46, R47, !PT ;  /* 0x0000002e07077276 */ /* 0x000fe4000780002f */
[----:B------:R-:W-:Y:S02]  /*8410*/  FMNMX3 R6, R6, R38, R39, !PT ;  /* 0x0000002606067276 */ /* 0x000fe40007800027 */
[----:B------:R-:W-:Y:S02]  /*8420*/  R2P PR, R157.B3, 0x7f ;  /* 0x0000007f9d007804 */ /* 0x000fe40000003000 */
[----:B------:R-:W-:Y:S02]  /*8430*/  FMNMX3 R5, R5, R40, R41, !PT ;  /* 0x0000002805057276 */ /* 0x000fe40007800029 */
[----:B------:R-:W-:-:S02]  /*8440*/  FMNMX3 R4, R4, R50, R51, !PT ;  /* 0x0000003204047276 */ /* 0x000fc40007800033 */
[----:B------:R-:W-:Y:S02]  /*8450*/  FMNMX3 R7, R7, R44, R45, !PT ;  /* 0x0000002c07077276 */ /* 0x000fe4000780002d */
[----:B------:R-:W-:Y:S02]  /*8460*/  FMNMX3 R6, R6, R48, R49, !PT ;  /* 0x0000003006067276 */ /* 0x000fe40007800031 */
[----:B------:R-:W-:Y:S02]  /*8470*/  SEL R156, R28, 0xff800000, P0 ;  /* 0xff8000001c9c7807 */ /* 0x000fe40000000000 */
[----:B------:R-:W-:Y:S02]  /*8480*/  ISETP.GT.AND P0, PT, R157, -0x1, PT ;  /* 0xffffffff9d00780c */ /* 0x000fe40003f04270 */
[----:B------:R-:W-:Y:S02]  /*8490*/  SEL R157, R29, 0xff800000, P1 ;  /* 0xff8000001d9d7807 */ /* 0x000fe40000800000 */
[----:B------:R-:W-:-:S02]  /*84a0*/  SEL R158, R30, 0xff800000, P2 ;  /* 0xff8000001e9e7807 */ /* 0x000fc40001000000 */
[----:B------:R-:W-:Y:S02]  /*84b0*/  SEL R159, R31, 0xff800000, P3 ;  /* 0xff8000001f9f7807 */ /* 0x000fe40001800000 */
[----:B------:R-:W-:Y:S02]  /*84c0*/  FMNMX3 R5, R5, R142, R143, !PT ;  /* 0x0000008e05057276 */ /* 0x000fe4000780008f */
[----:B------:R-:W-:Y:S02]  /*84d0*/  FMNMX3 R4, R4, R148, R149, !PT ;  /* 0x0000009404047276 */ /* 0x000fe40007800095 */
[----:B------:R-:W-:Y:S02]  /*84e0*/  FMNMX3 R7, R7, R20, R21, !PT ;  /* 0x0000001407077276 */ /* 0x000fe40007800015 */
[----:B------:R-:W-:Y:S02]  /*84f0*/  FMNMX3 R6, R6, R152, R153, !PT ;  /* 0x0000009806067276 */ /* 0x000fe40007800099 */
[----:B------:R-:W-:-:S02]  /*8500*/  SEL R161, R35, 0xff800000, !P0 ;  /* 0xff80000023a17807 */ /* 0x000fc40004000000 */
[----:B------:R-:W-:Y:S02]  /*8510*/  SEL R162, R32, 0xff800000, P4 ;  /* 0xff80000020a27807 */ /* 0x000fe40002000000 */
[----:B------:R-:W-:Y:S02]  /*8520*/  SEL R163, R33, 0xff800000, P5 ;  /* 0xff80000021a37807 */ /* 0x000fe40002800000 */
[----:B------:R-:W-:Y:S02]  /*8530*/  SEL R160, R34, 0xff800000, P6 ;  /* 0xff80000022a07807 */ /* 0x000fe40003000000 */
[----:B------:R-:W-:Y:S02]  /*8540*/  FMNMX3 R5, R5, R154, R155, !PT ;  /* 0x0000009a05057276 */ /* 0x000fe4000780009b */
[----:B------:R-:W-:Y:S02]  /*8550*/  FMNMX3 R4, R4, R26, R27, !PT ;  /* 0x0000001a04047276 */ /* 0x000fe4000780001b */
[----:B------:R-:W-:-:S02]  /*8560*/  FMNMX3 R7, R7, R156, R157, !PT ;  /* 0x0000009c07077276 */ /* 0x000fc4000780009d */
[----:B------:R-:W-:Y:S02]  /*8570*/  FMNMX3 R6, R6, R158, R159, !PT ;  /* 0x0000009e06067276 */ /* 0x000fe4000780009f */
[----:B------:R-:W-:Y:S02]  /*8580*/  FMNMX3 R5, R5, R162, R163, !PT ;  /* 0x000000a205057276 */ /* 0x000fe400078000a3 */
[----:B------:R-:W-:Y:S02]  /*8590*/  FMNMX3 R4, R4, R160, R161, !PT ;  /* 0x000000a004047276 */ /* 0x000fe400078000a1 */
[----:B------:R-:W-:Y:S02]  /*85a0*/  FMNMX R6, R7, R6, !PT ;  /* 0x0000000607067209 */ /* 0x000fe40007800000 */
[----:B------:R-:W-:Y:S02]  /*85b0*/  LOP3.LUT R9, R9, 0x1fc, RZ, 0xc0, !PT ;  /* 0x000001fc09097812 */ /* 0x000fe400078ec0ff */
[----:B------:R-:W-:-:S04]  /*85c0*/  FMNMX3 R167, R6, R5, R4, !PT ;  /* 0x0000000506a77276 */ /* 0x000fc80007800004 */
[----:B------:R-:W-:-:S04]  /*85d0*/  FSETP.NEU.AND P0, PT, R167, -INF , PT ;  /* 0xff800000a700780b */ /* 0x000fc80003f0d000 */
[----:B------:R-:W-:Y:S02]  /*85e0*/  FSEL R5, R167, RZ, P0 ;  /* 0x000000ffa7057208 */ /* 0x000fe40000000000 */
[----:B------:R-:W-:-:S03]  /*85f0*/  ELECT P0, URZ, PT ;  /* 0x0000000000ff782f */ /* 0x000fc60003800000 */
[----:B------:R-:W-:-:S04]  /*8600*/  FADD R4, -R5, R166 ;  /* 0x000000a605047221 */ /* 0x000fc80000000100 */
[----:B--2---:R-:W-:-:S05]  /*8610*/  FMUL R4, R4, UR6 ;  /* 0x0000000604047c20 */ /* 0x004fca0008400000 */
[----:B------:R-:W-:Y:S02]  /*8620*/  FSETP.GE.AND P1, PT, R4, -8, PT ;  /* 0xc10000000400780b */ /* 0x000fe40003f26000 */
[----:B------:R-:W1:Y:S02]  /*8630*/  MUFU.EX2 R4, R4 ;  /* 0x0000000400047308 */ /* 0x000e640000000800 */
[----:B------:R-:W-:-:S05]  /*8640*/  FSEL R5, R166, R5, P1 ;  /* 0x00000005a6057208 */ /* 0x000fca0000800000 */
[----:B------:R-:W-:-:S04]  /*8650*/  FFMA R168, -R5, UR6, RZ ;  /* 0x0000000605a87c23 */ /* 0x000fc800080001ff */
[--C-:B------:R-:W-:Y:S02]  /*8660*/  FFMA2 R24, R88.F32x2.HI_LO, UR6.F32, R168.reuse.F32 ;  /* 0x0000000658187c49 */ /* 0x100fe400092000a8 */
[--C-:B------:R-:W-:Y:S02]  /*8670*/  FFMA2 R32, R92.F32x2.HI_LO, UR6.F32, R168.reuse.F32 ;  /* 0x000000065c207c49 */ /* 0x100fe400092000a8 */
[--C-:B------:R-:W-:Y:S02]  /*8680*/  FFMA2 R34, R94.F32x2.HI_LO, UR6.F32, R168.reuse.F32 ;  /* 0x000000065e227c49 */ /* 0x100fe400092000a8 */
[--C-:B------:R-:W-:Y:S01]  /*8690*/  FFMA2 R88, R96.F32x2.HI_LO, UR6.F32, R168.reuse.F32 ;  /* 0x0000000660587c49 */ /* 0x100fe200092000a8 */
[----:B------:R-:W-:Y:S01]  /*86a0*/  MUFU.EX2 R24, R24 ;  /* 0x0000001800187308 */ /* 0x000fe20000000800 */
[--C-:B------:R-:W-:Y:S01]  /*86b0*/  FFMA2 R22, R98.F32x2.HI_LO, UR6.F32, R168.reuse.F32 ;  /* 0x0000000662167c49 */ /* 0x100fe200092000a8 */
[----:B-1----:R-:W-:Y:S01]  /*86c0*/  FSEL R169, R4, 1, !P1 ;  /* 0x3f80000004a97808 */ /* 0x002fe20004800000 */
[----:B------:R-:W-:-:S02]  /*86d0*/  FFMA2 R28, R90.F32x2.HI_LO, UR6.F32, R168.F32 ;  /* 0x000000065a1c7c49 */ /* 0x000fc400092000a8 */
[--C-:B------:R-:W-:Y:S02]  /*86e0*/  FFMA2 R30, R102.F32x2.HI_LO, UR6.F32, R168.reuse.F32 ;  /* 0x00000006661e7c49 */ /* 0x100fe400092000a8 */
[--C-:B------:R-:W-:Y:S01]  /*86f0*/  FFMA2 R92, R100.F32x2.HI_LO, UR6.F32, R168.reuse.F32 ;  /* 0x00000006645c7c49 */ /* 0x100fe200092000a8 */
[----:B------:R-:W-:Y:S01]  /*8700*/  MUFU.EX2 R22, R22 ;  /* 0x0000001600167308 */ /* 0x000fe20000000800 */
[--C-:B------:R-:W-:Y:S01]  /*8710*/  FFMA2 R94, R104.F32x2.HI_LO, UR6.F32, R168.reuse.F32 ;  /* 0x00000006685e7c49 */ /* 0x100fe200092000a8 */
[----:B------:R1:W-:Y:S01]  /*8720*/  STS [R9+UR8+0x20c], R169 ;  /* 0x00020ca909007988 */ /* 0x0003e20008000808 */
[--C-:B------:R-:W-:Y:S02]  /*8730*/  FFMA2 R96, R106.F32x2.HI_LO, UR6.F32, R168.reuse.F32 ;  /* 0x000000066a607c49 */ /* 0x100fe400092000a8 */
[--C-:B------:R-:W-:Y:S02]  /*8740*/  FFMA2 R90, R108.F32x2.HI_LO, UR6.F32, R168.reuse.F32 ;  /* 0x000000066c5a7c49 */ /* 0x100fe400092000a8 */
[--C-:B------:R-:W-:Y:S01]  /*8750*/  FFMA2 R98, R112.F32x2.HI_LO, UR6.F32, R168.reuse.F32 ;  /* 0x0000000670627c49 */ /* 0x100fe200092000a8 */
[----:B------:R-:W2:Y:S01]  /*8760*/  MUFU.EX2 R23, R23 ;  /* 0x0000001700177308 */ /* 0x000ea20000000800 */
[----:B------:R-:W-:-:S02]  /*8770*/  FFMA2 R100, R110.F32x2.HI_LO, UR6.F32, R168.F32 ;  /* 0x000000066e647c49 */ /* 0x000fc400092000a8 */
[--C-:B------:R-:W-:Y:S02]  /*8780*/  FFMA2 R102, R114.F32x2.HI_LO, UR6.F32, R168.reuse.F32 ;  /* 0x0000000672667c49 */ /* 0x100fe400092000a8 */
[--C-:B------:R-:W-:Y:S02]  /*8790*/  FFMA2 R104, R116.F32x2.HI_LO, UR6.F32, R168.reuse.F32 ;  /* 0x0000000674687c49 */ /* 0x100fe400092000a8 */
[--C-:B------:R-:W-:Y:S01]  /*87a0*/  FFMA2 R106, R118.F32x2.HI_LO, UR6.F32, R168.reuse.F32 ;  /* 0x00000006766a7c49 */ /* 0x100fe200092000a8 */
[----:B------:R-:W3:Y:S01]  /*87b0*/  MUFU.EX2 R25, R25 ;  /* 0x0000001900197308 */ /* 0x000ee20000000800 */
[--C-:B------:R-:W-:Y:S02]  /*87c0*/  FFMA2 R52, R52.F32x2.HI_LO, UR6.F32, R168.reuse.F32 ;  /* 0x0000000634347c49 */ /* 0x100fe400092000a8 */
[--C-:B------:R-:W-:Y:S02]  /*87d0*/  FFMA2 R54, R54.F32x2.HI_LO, UR6.F32, R168.reuse.F32 ;  /* 0x0000000636367c49 */ /* 0x100fe400092000a8 */
[----:B------:R-:W-:-:S02]  /*87e0*/  FFMA2 R56, R56.F32x2.HI_LO, UR6.F32, R168.F32 ;  /* 0x0000000638387c49 */ /* 0x000fc400092000a8 */
[--C-:B------:R-:W-:Y:S01]  /*87f0*/  FFMA2 R58, R58.F32x2.HI_LO, UR6.F32, R168.reuse.F32 ;  /* 0x000000063a3a7c49 */ /* 0x100fe200092000a8 */
[----:B------:R-:W-:Y:S01]  /*8800*/  MUFU.EX2 R28, R28 ;  /* 0x0000001c001c7308 */ /* 0x000fe20000000800 */
[--C-:B------:R-:W-:Y:S01]  /*8810*/  FFMA2 R60, R60.F32x2.HI_LO, UR6.F32, R168.reuse.F32 ;  /* 0x000000063c3c7c49 */ /* 0x100fe200092000a8 */
[----:B--2---:R-:W-:Y:S01]  /*8820*/  F2FP.BF16.F32.PACK_AB R4, R23, R22 ;  /* 0x000000161704723e */ /* 0x004fe200000010ff */
[--C-:B------:R-:W-:Y:S02]  /*8830*/  FFMA2 R62, R62.F32x2.HI_LO, UR6.F32, R168.reuse.F32 ;  /* 0x000000063e3e7c49 */ /* 0x100fe400092000a8 */
[--C-:B------:R-:W-:Y:S02]  /*8840*/  FFMA2 R64, R64.F32x2.HI_LO, UR6.F32, R168.reuse.F32 ;  /* 0x0000000640407c49 */ /* 0x100fe400092000a8 */
[--C-:B------:R-:W-:Y:S01]  /*8850*/  FFMA2 R108, R120.F32x2.HI_LO, UR6.F32, R168.reuse.F32 ;  /* 0x00000006786c7c49 */ /* 0x100fe200092000a8 */
[----:B------:R-:W2:Y:S01]  /*8860*/  MUFU.EX2 R29, R29 ;  /* 0x0000001d001d7308 */ /* 0x000ea20000000800 */
[--C-:B------:R-:W-:Y:S01]  /*8870*/  FFMA2 R68, R68.F32x2.HI_LO, UR6.F32, R168.reuse.F32 ;  /* 0x0000000644447c49 */ /* 0x100fe200092000a8 */
[----:B---3--:R-:W-:Y:S01]  /*8880*/  F2FP.BF16.F32.PACK_AB R5, R25, R24 ;  /* 0x000000181905723e */ /* 0x008fe200000010ff */
        /* <DEDUP_REMOVED lines=8> */
[----:B------:R-:W3:Y:S01]  /*8910*/  MUFU.EX2 R31, R31 ;  /* 0x0000001f001f7308 */ /* 0x000ee20000000800 */
[----:B--2---:R-:W-:Y:S01]  /*8920*/  F2FP.BF16.F32.PACK_AB R6, R29, R28 ;  /* 0x0000001c1d06723e */ /* 0x004fe200000010ff */
[----:B------:R-:W-:-:S02]  /*8930*/  FFMA2 R118, R124.F32x2.HI_LO, UR6.F32, R168.F32 ;  /* 0x000000067c767c49 */ /* 0x000fc400092000a8 */
[--C-:B------:R-:W-:Y:S02]  /*8940*/  FFMA2 R120, R126.F32x2.HI_LO, UR6.F32, R168.reuse.F32 ;  /* 0x000000067e787c49 */ /* 0x100fe400092000a8 */
[--C-:B------:R-:W-:Y:S02]  /*8950*/  FFMA2 R122, R132.F32x2.HI_LO, UR6.F32, R168.reuse.F32 ;  /* 0x00000006847a7c49 */ /* 0x100fe400092000a8 */
[----:B------:R-:W-:Y:S01]  /*8960*/  MUFU.EX2 R32, R32 ;  /* 0x0000002000207308 */ /* 0x000fe20000000800 */
[--C-:B------:R-:W-:Y:S02]  /*8970*/  FFMA2 R80, R80.F32x2.HI_LO, UR6.F32, R168.reuse.F32 ;  /* 0x0000000650507c49 */ /* 0x100fe400092000a8 */
[--C-:B------:R-:W-:Y:S02]  /*8980*/  FFMA2 R66, R66.F32x2.HI_LO, UR6.F32, R168.reuse.F32 ;  /* 0x0000000642427c49 */ /* 0x100fe400092000a8 */
[--C-:B------:R-:W-:Y:S02]  /*8990*/  FFMA2 R74, R74.F32x2.HI_LO, UR6.F32, R168.reuse.F32 ;  /* 0x000000064a4a7c49 */ /* 0x100fe400092000a8 */
[--C-:B------:R-:W-:Y:S01]  /*89a0*/  FFMA2 R78, R78.F32x2.HI_LO, UR6.F32, R168.reuse.F32 ;  /* 0x000000064e4e7c49 */ /* 0x100fe200092000a8 */
[----:B------:R-:W2:Y:S01]  /*89b0*/  MUFU.EX2 R33, R33 ;  /* 0x0000002100217308 */ /* 0x000ea20000000800 */
[----:B---3--:R-:W-:Y:S01]  /*89c0*/  F2FP.BF16.F32.PACK_AB R7, R31, R30 ;  /* 0x0000001e1f07723e */ /* 0x008fe200000010ff */
        /* <DEDUP_REMOVED lines=8> */
[----:B------:R-:W1:Y:S01]  /*8a50*/  MUFU.EX2 R35, R35 ;  /* 0x0000002300237308 */ /* 0x000e620000000800 */
        /* <DEDUP_REMOVED lines=10> */
[----:B-1----:R-:W-:Y:S01]  /*8b00*/  F2FP.BF16.F32.PACK_AB R9, R35, R34 ;  /* 0x000000222309723e */ /* 0x002fe200000010ff */
[----:B------:R-:W-:-:S02]  /*8b10*/  FFMA2 R50, R50.F32x2.HI_LO, UR6.F32, R168.F32 ;  /* 0x0000000632327c49 */ /* 0x000fc400092000a8 */
[--C-:B------:R-:W-:Y:S02]  /*8b20*/  FFMA2 R44, R44.F32x2.HI_LO, UR6.F32, R168.reuse.F32 ;  /* 0x000000062c2c7c49 */ /* 0x100fe400092000a8 */
[--C-:B------:R-:W-:Y:S02]  /*8b30*/  FFMA2 R48, R48.F32x2.HI_LO, UR6.F32, R168.reuse.F32 ;  /* 0x0000000630307c49 */ /* 0x100fe400092000a8 */
[----:B------:R-:W-:Y:S01]  /*8b40*/  MUFU.EX2 R90, R90 ;  /* 0x0000005a005a7308 */ /* 0x000fe20000000800 */
[--C-:B------:R-:W-:Y:S02]  /*8b50*/  FFMA2 R20, R20.F32x2.HI_LO, UR6.F32, R168.reuse.F32 ;  /* 0x0000000614147c49 */ /* 0x100fe400092000a8 */
[--C-:B------:R-:W-:Y:S02]  /*8b60*/  FFMA2 R140, R152.F32x2.HI_LO, UR6.F32, R168.reuse.F32 ;  /* 0x00000006988c7c49 */ /* 0x100fe400092000a8 */
[----:B------:R-:W-:Y:S02]  /*8b70*/  IMAD.MOV.U32 R152, RZ, RZ, 0x1 ;  /* 0x00000001ff987424 */ /* 0x000fe400078e00ff */
[--C-:B------:R-:W-:Y:S01]  /*8b80*/  FFMA2 R142, R154.F32x2.HI_LO, UR6.F32, R168.reuse.F32 ;  /* 0x000000069a8e7c49 */ /* 0x100fe200092000a8 */
[----:B------:R-:W-:Y:S01]  /*8b90*/  FSEL R155, R166, R167, P1 ;  /* 0x000000a7a69b7208 */ /* 0x000fe20000800000 */
[--C-:B------:R-:W-:Y:S01]  /*8ba0*/  FFMA2 R26, R26.F32x2.HI_LO, UR6.F32, R168.reuse.F32 ;  /* 0x000000061a1a7c49 */ /* 0x100fe200092000a8 */
[----:B------:R-:W1:Y:S01]  /*8bb0*/  MUFU.EX2 R91, R91 ;  /* 0x0000005b005b7308 */ /* 0x000e620000000800 */
[----:B--2---:R-:W-:Y:S01]  /*8bc0*/  F2FP.BF16.F32.PACK_AB R10, R89, R88 ;  /* 0x00000058590a723e */ /* 0x004fe200000010ff */
[----:B------:R-:W-:-:S02]  /*8bd0*/  FFMA2 R144, R156.F32x2.HI_LO, UR6.F32, R168.F32 ;  /* 0x000000069c907c49 */ /* 0x000fc400092000a8 */
[--C-:B------:R-:W-:Y:S02]  /*8be0*/  FFMA2 R146, R158.F32x2.HI_LO, UR6.F32, R168.reuse.F32 ;  /* 0x000000069e927c49 */ /* 0x100fe400092000a8 */
[--C-:B------:R-:W-:Y:S02]  /*8bf0*/  FFMA2 R148, R162.F32x2.HI_LO, UR6.F32, R168.reuse.F32 ;  /* 0x00000006a2947c49 */ /* 0x100fe400092000a8 */
[----:B------:R-:W-:Y:S01]  /*8c00*/  MUFU.EX2 R92, R92 ;  /* 0x0000005c005c7308 */ /* 0x000fe20000000800 */
[----:B------:R-:W-:-:S07]  /*8c10*/  FFMA2 R150, R160.F32x2.HI_LO, UR6.F32, R168.F32 ;  /* 0x00000006a0967c49 */ /* 0x000fce00092000a8 */
[----:B------:R-:W2:Y:S01]  /*8c20*/  MUFU.EX2 R93, R93 ;  /* 0x0000005d005d7308 */ /* 0x000ea20000000800 */
[----:B------:R2:W-:Y:S06]  /*8c30*/  BAR.ARV R12, 0x40 ;  /* 0x0001000c0000751d */ /* 0x0005ec0000002000 */
[----:B-1----:R-:W-:Y:S01]  /*8c40*/  F2FP.BF16.F32.PACK_AB R11, R91, R90 ;  /* 0x0000005a5b0b723e */ /* 0x002fe200000010ff */
[----:B------:R-:W-:Y:S08]  /*8c50*/  MUFU.EX2 R94, R94 ;  /* 0x0000005e005e7308 */ /* 0x000ff00000000800 */
[----:B------:R-:W1:Y:S08]  /*8c60*/  MUFU.EX2 R95, R95 ;  /* 0x0000005f005f7308 */ /* 0x000e700000000800 */
[----:B------:R-:W-:Y:S01]  /*8c70*/  MUFU.EX2 R96, R96 ;  /* 0x0000006000607308 */ /* 0x000fe20000000800 */
[----:B--2---:R-:W-:-:S07]  /*8c80*/  F2FP.BF16.F32.PACK_AB R12, R93, R92 ;  /* 0x0000005c5d0c723e */ /* 0x004fce00000010ff */
[----:B------:R-:W2:Y:S01]  /*8c90*/  MUFU.EX2 R97, R97 ;  /* 0x0000006100617308 */ /* 0x000ea20000000800 */
[----:B-1----:R-:W-:-:S07]  /*8ca0*/  F2FP.BF16.F32.PACK_AB R13, R95, R94 ;  /* 0x0000005e5f0d723e */ /* 0x002fce00000010ff */
[----:B------:R-:W-:Y:S08]  /*8cb0*/  MUFU.EX2 R98, R98 ;  /* 0x0000006200627308 */ /* 0x000ff00000000800 */
[----:B------:R-:W1:Y:S01]  /*8cc0*/  MUFU.EX2 R99, R99 ;  /* 0x0000006300637308 */ /* 0x000e620000000800 */
[----:B--2---:R-:W-:-:S07]  /*8cd0*/  F2FP.BF16.F32.PACK_AB R14, R97, R96 ;  /* 0x00000060610e723e */ /* 0x004fce00000010ff */
[----:B------:R-:W-:Y:S08]  /*8ce0*/  MUFU.EX2 R100, R100 ;  /* 0x0000006400647308 */ /* 0x000ff00000000800 */
        /* <DEDUP_REMOVED lines=13> */
[----:B-1----:R-:W-:-:S04]  /*8dc0*/  F2FP.BF16.F32.PACK_AB R19, R107, R106 ;  /* 0x0000006a6b13723e */ /* 0x002fc800000010ff */
[----:B------:R2:W-:Y:S01]  /*8dd0*/  STTM.x16 tmem[UR4], R4 ;  /* 0x00000004000079ed */ /* 0x0005e20008240004 */
[----:B------:R-:W-:Y:S02]  /*8de0*/  R2UR UR4, R87 ;  /* 0x00000000570472ca */ /* 0x000fe400000e0000 */
[----:B------:R-:W-:Y:S08]  /*8df0*/  MUFU.EX2 R54, R54 ;  /* 0x0000003600367308 */ /* 0x000ff00000000800 */
[----:B------:R-:W1:Y:S08]  /*8e00*/  MUFU.EX2 R55, R55 ;  /* 0x0000003700377308 */ /* 0x000e700000000800 */
[----:B------:R-:W-:Y:S08]  /*8e10*/  MUFU.EX2 R56, R56 ;  /* 0x0000003800387308 */ /* 0x000ff00000000800 */
[----:B------:R-:W3:Y:S08]  /*8e20*/  MUFU.EX2 R57, R57 ;  /* 0x0000003900397308 */ /* 0x000ef00000000800 */
[----:B------:R-:W-:Y:S08]  /*8e30*/  MUFU.EX2 R58, R58 ;  /* 0x0000003a003a7308 */ /* 0x000ff00000000800 */
[----:B------:R-:W4:Y:S08]  /*8e40*/  MUFU.EX2 R59, R59 ;  /* 0x0000003b003b7308 */ /* 0x000f300000000800 */
[----:B------:R-:W-:Y:S01]  /*8e50*/  MUFU.EX2 R60, R60 ;  /* 0x0000003c003c7308 */ /* 0x000fe20000000800 */
[----:B--2---:R-:W-:-:S02]  /*8e60*/  F2FP.BF16.F32.PACK_AB R4, R53, R52 ;  /* 0x000000343504723e */ /* 0x004fc400000010ff */
[----:B-1----:R-:W-:Y:S02]  /*8e70*/  F2FP.BF16.F32.PACK_AB R5, R55, R54 ;  /* 0x000000363705723e */ /* 0x002fe400000010ff */
[----:B---3--:R-:W-:-:S03]  /*8e80*/  F2FP.BF16.F32.PACK_AB R6, R57, R56 ;  /* 0x000000383906723e */ /* 0x008fc600000010ff */
[----:B------:R-:W1:Y:S01]  /*8e90*/  MUFU.EX2 R61, R61 ;  /* 0x0000003d003d7308 */ /* 0x000e620000000800 */
[----:B----4-:R-:W-:-:S07]  /*8ea0*/  F2FP.BF16.F32.PACK_AB R7, R59, R58 ;  /* 0x0000003a3b07723e */ /* 0x010fce00000010ff */
        /* <DEDUP_REMOVED lines=35> */
[----:B--2---:R-:W-:-:S04]  /*90e0*/  F2FP.BF16.F32.PACK_AB R19, R117, R116 ;  /* 0x000000747513723e */ /* 0x004fc800000010ff */
[----:B------:R1:W-:Y:S01]  /*90f0*/  STTM.x16 tmem[UR4], R4 ;  /* 0x00000004000079ed */ /* 0x0003e20008240004 */
[----:B------:R-:W-:Y:S02]  /*9100*/  R2UR UR4, R86 ;  /* 0x00000000560472ca */ /* 0x000fe400000e0000 */
[----:B------:R-:W-:Y:S08]  /*9110*/  MUFU.EX2 R66, R66 ;  /* 0x0000004200427308 */ /* 0x000ff00000000800 */
[----:B------:R-:W2:Y:S08]  /*9120*/  MUFU.EX2 R67, R67 ;  /* 0x0000004300437308 */ /* 0x000eb00000000800 */
[----:B------:R-:W-:Y:S08]  /*9130*/  MUFU.EX2 R74, R74 ;  /* 0x0000004a004a7308 */ /* 0x000ff00000000800 */
[----:B------:R-:W3:Y:S08]  /*9140*/  MUFU.EX2 R75, R75 ;  /* 0x0000004b004b7308 */ /* 0x000ef00000000800 */
[----:B------:R-:W-:Y:S08]  /*9150*/  MUFU.EX2 R118, R118 ;  /* 0x0000007600767308 */ /* 0x000ff00000000800 */
[----:B------:R-:W4:Y:S08]  /*9160*/  MUFU.EX2 R119, R119 ;  /* 0x0000007700777308 */ /* 0x000f300000000800 */
[----:B------:R-:W-:Y:S01]  /*9170*/  MUFU.EX2 R78, R78 ;  /* 0x0000004e004e7308 */ /* 0x000fe20000000800 */
[----:B-1----:R-:W-:-:S02]  /*9180*/  F2FP.BF16.F32.PACK_AB R4, R81, R80 ;  /* 0x000000505104723e */ /* 0x002fc400000010ff */
[----:B--2---:R-:W-:Y:S02]  /*9190*/  F2FP.BF16.F32.PACK_AB R5, R67, R66 ;  /* 0x000000424305723e */ /* 0x004fe400000010ff */
        /* <DEDUP_REMOVED lines=40> */
[----:B------:R-:W-:Y:S01]  /*9420*/  R2UR UR4, R164 ;  /* 0x00000000a40472ca */ /* 0x000fe200000e0000 */
[----:B------:R-:W2:Y:S01]  /*9430*/  FENCE.VIEW.ASYNC.T ;  /* 0x00000000000073c6 */ /* 0x000ea20000000200 */
[----:B------:R-:W-:Y:S01]  /*9440*/  MUFU.EX2 R38, R38 ;  /* 0x0000002600267308 */ /* 0x000fe20000000800 */
[----:B--2---:R2:W-:Y:S07]  /*9450*/  SYNCS.ARRIVE.TRANS64.RED.ART0 RZ, [UR13], R152 ;  /* 0x00000098ffff79a7 */ /* 0x0045ee000850040d */
[----:B------:R-:W3:Y:S08]  /*9460*/  MUFU.EX2 R39, R39 ;  /* 0x0000002700277308 */ /* 0x000ef00000000800 */
[----:B------:R-:W-:Y:S08]  /*9470*/  MUFU.EX2 R40, R40 ;  /* 0x0000002800287308 */ /* 0x000ff00000000800 */
[----:B------:R-:W4:Y:S08]  /*9480*/  MUFU.EX2 R41, R41 ;  /* 0x0000002900297308 */ /* 0x000f300000000800 */
[----:B------:R-:W-:Y:S08]  /*9490*/  MUFU.EX2 R50, R50 ;  /* 0x0000003200327308 */ /* 0x000ff00000000800 */
[----:B------:R-:W5:Y:S08]  /*94a0*/  MUFU.EX2 R51, R51 ;  /* 0x0000003300337308 */ /* 0x000f700000000800 */
[----:B------:R-:W-:Y:S01]  /*94b0*/  MUFU.EX2 R44, R44 ;  /* 0x0000002c002c7308 */ /* 0x000fe20000000800 */
[----:B-1----:R-:W-:-:S02]  /*94c0*/  F2FP.BF16.F32.PACK_AB R4, R47, R46 ;  /* 0x0000002e2f04723e */ /* 0x002fc400000010ff */
[----:B---3--:R-:W-:Y:S02]  /*94d0*/  F2FP.BF16.F32.PACK_AB R5, R39, R38 ;  /* 0x000000262705723e */ /* 0x008fe400000010ff */
[----:B----4-:R-:W-:-:S03]  /*94e0*/  F2FP.BF16.F32.PACK_AB R6, R41, R40 ;  /* 0x000000282906723e */ /* 0x010fc600000010ff */
[----:B------:R-:W1:Y:S01]  /*94f0*/  MUFU.EX2 R45, R45 ;  /* 0x0000002d002d7308 */ /* 0x000e620000000800 */
[----:B-----5:R-:W-:-:S07]  /*9500*/  F2FP.BF16.F32.PACK_AB R7, R51, R50 ;  /* 0x000000323307723e */ /* 0x020fce00000010ff */
[----:B------:R-:W-:Y:S08]  /*9510*/  MUFU.EX2 R48, R48 ;  /* 0x0000003000307308 */ /* 0x000ff00000000800 */
[----:B------:R-:W3:Y:S01]  /*9520*/  MUFU.EX2 R49, R49 ;  /* 0x0000003100317308 */ /* 0x000ee20000000800 */
[----:B-1----:R-:W-:-:S07]  /*9530*/  F2FP.BF16.F32.PACK_AB R8, R45, R44 ;  /* 0x0000002c2d08723e */ /* 0x002fce00000010ff */
[----:B------:R-:W-:Y:S08]  /*9540*/  MUFU.EX2 R136, R136 ;  /* 0x0000008800887308 */ /* 0x000ff00000000800 */
[----:B------:R-:W1:Y:S01]  /*9550*/  MUFU.EX2 R137, R137 ;  /* 0x0000008900897308 */ /* 0x000e620000000800 */
[----:B---3--:R-:W-:-:S07]  /*9560*/  F2FP.BF16.F32.PACK_AB R9, R49, R48 ;  /* 0x000000303109723e */ /* 0x008fce00000010ff */
        /* <DEDUP_REMOVED lines=26> */
[----:B-1----:R-:W-:Y:S02]  /*9710*/  F2FP.BF16.F32.PACK_AB R18, R149, R148 ;  /* 0x000000949512723e */ /* 0x002fe400000010ff */
[----:B---3--:R-:W-:-:S04]  /*9720*/  F2FP.BF16.F32.PACK_AB R19, R151, R150 ;  /* 0x000000969713723e */ /* 0x008fc800000010ff */
[----:B------:R2:W-:Y:S01]  /*9730*/  STTM.x16 tmem[UR4], R4 ;  /* 0x00000004000079ed */ /* 0x0005e20008240004 */
[----:B------:R-:W-:Y:S01]  /*9740*/  USHF.L.U32 UR4, UR10, 0x1f, URZ ;  /* 0x0000001f0a047899 */ /* 0x000fe200080006ff */
[----:B------:R-:W1:Y:S02]  /*9750*/  FENCE.VIEW.ASYNC.T ;  /* 0x00000000000073c6 */ /* 0x000e640000000200 */
[----:B-1----:R-:W-:-:S03]  /*9760*/  NOP ;  /* 0x0000000000007918 */ /* 0x002fc60000000000 */
[----:B------:R-:W-:Y:S01]  /*9770*/  IMAD.U32 R153, RZ, RZ, UR4 ;  /* 0x00000004ff997e24 */ /* 0x000fe2000f8e00ff */
[----:B------:R2:W-:Y:S03]  /*9780*/  @P0 SYNCS.ARRIVE.TRANS64.RED.ART0 RZ, [UR15], R152 ;  /* 0x00000098ffff09a7 */ /* 0x0005e6000850040f */
[----:B------:R-:W1:Y:S02]  /*9790*/  SYNCS.PHASECHK.TRANS64.TRYWAIT P0, [UR8+0x1c8], R153 ;  /* 0x0001c899ff0075a7 */ /* 0x000e640008001108 */
[----:B-12---:R-:W-:Y:S05]  /*97a0*/  @!P0 BRA `(.L_x_66) ;  /* 0x0000004800588947 */ /* 0x006fea0003800000 */
.L_x_136:
[----:B------:R-:W-:Y:S01]  /*97b0*/  MOV R5, UR16 ;  /* 0x0000001000057c02 */ /* 0x000fe20008000f00 */
[----:B-1----:R-:W-:Y:S01]  /*97c0*/  FMUL R4, R169, R2 ;  /* 0x00000002a9047220 */ /* 0x002fe20000400000 */
[----:B------:R-:W-:Y:S01]  /*97d0*/  FADD2 R24, R24.F32x2.HI_LO, R34.F32x2.HI_LO ;  /* 0x000000221818724b */ /* 0x000fe20000000000 */
[----:B------:R-:W-:Y:S01]  /*97e0*/  UIADD3 UR12, UPT, UPT, UR12, 0x1, URZ ;  /* 0x000000010c0c7890 */ /* 0x000fe2000fffe0ff */
[----:B------:R-:W-:Y:S01]  /*97f0*/  FADD2 R28, R28.F32x2.HI_LO, R88.F32x2.HI_LO ;  /* 0x000000581c1c724b */ /* 0x000fe20000000000 */
[----:B------:R-:W-:Y:S01]  /*9800*/  MOV R166, R155 ;  /* 0x0000009b00a67202 */ /* 0x000fe20000000f00 */
[----:B------:R-:W-:Y:S01]  /*9810*/  FADD2 R4, R4.F32x2.HI_LO, R22.F32x2.HI_LO ;  /* 0x000000160404724b */ /* 0x000fe20000000000 */
[----:B------:R-:W-:Y:S01]  /*9820*/  UISETP.NE.AND UP0, UPT, UR12, -0x1, UPT ;  /* 0xffffffff0c00788c */ /* 0x000fe2000bf05270 */
[----:B------:R-:W-:Y:S01]  /*9830*/  FADD2 R30, R30.F32x2.HI_LO, R90.F32x2.HI_LO ;  /* 0x0000005a1e1e724b */ /* 0x000fe20000000000 */
[----:B------:R-:W-:Y:S01]  /*9840*/  ULOP3.LUT UR10, UR10, 0x1, URZ, 0x3c, !UPT ;  /* 0x000000010a0a7892 */ /* 0x000fe2000f8e3cff */
[----:B------:R-:W-:Y:S01]  /*9850*/  FADD2 R4, R4.F32x2.HI_LO, R32.F32x2.HI_LO ;  /* 0x000000200404724b */ /* 0x000fe20000000000 */
[----:B------:R-:W-:Y:S01]  /*9860*/  ULOP3.LUT UR11, UR11, 0x1, URZ, 0x3c, !UPT ;  /* 0x000000010b0b7892 */ /* 0x000fe2000f8e3cff */
[----:B------:R-:W-:-:S02]  /*9870*/  FADD2 R24, R24.F32x2.HI_LO, R94.F32x2.HI_LO ;  /* 0x0000005e1818724b */ /* 0x000fc40000000000 */
[----:B------:R-:W-:Y:S02]  /*9880*/  FADD2 R28, R28.F32x2.HI_LO, R96.F32x2.HI_LO ;  /* 0x000000601c1c724b */ /* 0x000fe40000000000 */
[----:B------:R-:W-:Y:S02]  /*9890*/  FADD2 R30, R30.F32x2.HI_LO, R98.F32x2.HI_LO ;  /* 0x000000621e1e724b */ /* 0x000fe40000000000 */
[----:B------:R-:W-:Y:S02]  /*98a0*/  FADD2 R4, R4.F32x2.HI_LO, R92.F32x2.HI_LO ;  /* 0x0000005c0404724b */ /* 0x000fe40000000000 */
[----:B------:R-:W-:Y:S02]  /*98b0*/  FADD2 R24, R24.F32x2.HI_LO, R102.F32x2.HI_LO ;  /* 0x000000661818724b */ /* 0x000fe40000000000 */
[----:B------:R-:W-:Y:S02]  /*98c0*/  FADD2 R28, R28.F32x2.HI_LO, R104.F32x2.HI_LO ;  /* 0x000000681c1c724b */ /* 0x000fe40000000000 */
        /* <DEDUP_REMOVED lines=51> */
[----:B------:R-:W-:-:S04]  /*9c00*/  FADD2 R4, R4.F32x2.HI_LO, R24.F32x2.HI_LO ;  /* 0x000000180404724b */ /* 0x000fc80000000000 */
[----:B------:R-:W-:-:S04]  /*9c10*/  FADD2 R4, R4.F32x2.HI_LO, R28.F32x2.HI_LO ;  /* 0x0000001c0404724b */ /* 0x000fc80000000000 */
[----:B------:R-:W-:Y:S01]  /*9c20*/  FADD R2, R4, R5 ;  /* 0x0000000504027221 */ /* 0x000fe20000000000 */
[----:B------:R-:W-:Y:S06]  /*9c30*/  BRA.U UP0, `(.L_x_67) ;  /* 0xffffffd900447547 */ /* 0x000fec000b83ffff */
.L_x_64:
[----:B------:R-:W-:-:S04]  /*9c40*/  UISETP.LT.AND UP0, UPT, UR18, UR17, UPT ;  /* 0x000000111200728c */ /* 0x000fc8000bf01270 */
[----:B------:R-:W-:-:S04]  /*9c50*/  USEL UR4, UR18, UR17, UP0 ;  /* 0x0000001112047287 */ /* 0x000fc80008000000 */
[----:B------:R-:W-:-:S09]  /*9c60*/  UISETP.GE.AND UP0, UPT, UR4, 0x1, UPT ;  /* 0x000000010400788c */ /* 0x000fd2000bf06270 */
[----:B------:R-:W-:Y:S05]  /*9c70*/  BRA.U !UP0, `(.L_x_68) ;  /* 0x00000021082c7547 */ /* 0x000fea000b800000 */
[----:B------:R-:W1:Y:S01]  /*9c80*/  S2R R159, SR_TID.X ;  /* 0x00000000009f7919 */ /* 0x000e620000002100 */
[----:B------:R-:W2:Y:S01]  /*9c90*/  S2UR UR6, SR_CgaCtaId ;  /* 0x00000000000679c3 */ /* 0x000ea20000008800 */
[----:B------:R-:W-:Y:S01]  /*9ca0*/  UIADD3 UR9, UPT, UPT, UR8, 0x1a0, URZ ;  /* 0x000001a008097890 */ /* 0x000fe2000fffe0ff */
[----:B------:R-:W-:Y:S01]  /*9cb0*/  IMAD.MOV.U32 R160, RZ, RZ, R155 ;  /* 0x000000ffffa07224 */ /* 0x000fe200078e009b */
[----:B------:R-:W-:Y:S01]  /*9cc0*/  UMOV UR7, 0x400 ;  /* 0x0000040000077882 */ /* 0x000fe20000000000 */
[----:B------:R-:W3:Y:S01]  /*9cd0*/  LDCU UR5, c[0x0][0x600] ;  /* 0x0000c000ff0577ac */ /* 0x000ee20008000800 */
[----:B------:R-:W-:Y:S02]  /*9ce0*/  UIADD3 UR8, UPT, UPT, -UR4, URZ, URZ ;  /* 0x000000ff04087290 */ /* 0x000fe4000fffe1ff */
[----:B------:R-:W-:Y:S01]  /*9cf0*/  UPRMT UR9, UR74, 0x654, UR9 ;  /* 0x000006544a097896 */ /* 0x000fe20008000009 */
[----:B------:R-:W-:Y:S01]  /*9d00*/  UMOV UR12, URZ ;  /* 0x000000ff000c7c82 */ /* 0x000fe20008000000 */
[----:B--2---:R-:W-:Y:S01]  /*9d10*/  ULEA UR7, UR6, UR7, 0x18 ;  /* 0x0000000706077291 */ /* 0x004fe2000f8ec0ff */
[----:B-1----:R-:W-:-:S05]  /*9d20*/  IMAD.U32 R158, R159, 0x10000, RZ ;  /* 0x000100009f9e7824 */ /* 0x002fca00078e00ff */
[----:B------:R-:W-:-:S04]  /*9d30*/  LOP3.LUT R158, R158, 0x600000, RZ, 0xc0, !PT ;  /* 0x006000009e9e7812 */ /* 0x000fc800078ec0ff */
[C---:B------:R-:W-:Y:S02]  /*9d40*/  LOP3.LUT R157, R158.reuse, 0x70, RZ, 0xfc, !PT ;  /* 0x000000709e9d7812 */ /* 0x040fe400078efcff */
[C---:B------:R-:W-:Y:S02]  /*9d50*/  LOP3.LUT R156, R158.reuse, 0x50, RZ, 0xfc, !PT ;  /* 0x000000509e9c7812 */ /* 0x040fe400078efcff */
[C---:B------:R-:W-:Y:S02]  /*9d60*/  LOP3.LUT R154, R158.reuse, 0x60, RZ, 0xfc, !PT ;  /* 0x000000609e9a7812 */ /* 0x040fe400078efcff */
[C---:B------:R-:W-:Y:S02]  /*9d70*/  LOP3.LUT R3, R158.reuse, 0x40, RZ, 0xfc, !PT ;  /* 0x000000409e037812 */ /* 0x040fe400078efcff */
[----:B---3--:R-:W-:-:S07]  /*9d80*/  LOP3.LUT R0, R158, 0x20, RZ, 0xfc, !PT ;  /* 0x000000209e007812 */ /* 0x008fce00078efcff */
.L_x_71:
[----:B------:R-:W-:Y:S01]  /*9d90*/  USHF.L.U32 UR4, UR11, 0x1f, URZ ;  /* 0x0000001f0b047899 */ /* 0x000fe200080006ff */
[----:B------:R-:W-:-:S05]  /*9da0*/  R2UR UR6, R158 ;  /* 0x000000009e0672ca */ /* 0x000fca00000e0000 */
[----:B------:R-:W-:-:S04]  /*9db0*/  MOV R4, UR4 ;  /* 0x0000000400047c02 */ /* 0x000fc80008000f00 */
[----:B------:R-:W1:Y:S02]  /*9dc0*/  SYNCS.PHASECHK.TRANS64.TRYWAIT P0, [UR7+0x190], R4 ;  /* 0x00019004ff0075a7 */ /* 0x000e640008001107 */
[----:B-1----:R-:W-:Y:S05]  /*9dd0*/  @!P0 BRA `(.L_x_69) ;  /* 0x0000004000ec8947 */ /* 0x002fea0003800000 */
.L_x_138:
[----:B------:R-:W2:Y:S01]  /*9de0*/  LDTM.x32 R100, tmem[UR6] ;  /* 0x00000006006479ee */ /* 0x000ea200082c0000 */
[----:B------:R-:W-:Y:S01]  /*9df0*/  R2UR UR4, R0 ;  /* 0x00000000000472ca */ /* 0x000fe200000e0000 */
[----:B------:R-:W-:Y:S01]  /*9e00*/  IMAD.MOV.U32 R162, RZ, RZ, 0x3d9df09d ;  /* 0x3d9df09dffa27424 */ /* 0x000fe200078e00ff */
[----:B------:R-:W-:-:S11]  /*9e10*/  R2UR UR6, R3 ;  /* 0x00000000030672ca */ /* 0x000fd600000e0000 */
[----:B------:R-:W3:Y:S01]  /*9e20*/  LDTM.x32 R68, tmem[UR4] ;  /* 0x00000004004479ee */ /* 0x000ee200082c0000 */
[----:B------:R-:W-:Y:S01]  /*9e30*/  R2UR UR4, R154 ;  /* 0x000000009a0472ca */ /* 0x000fe200000e0000 */
[----:B------:R-:W4:Y:S01]  /*9e40*/  LDTM.x32 R36, tmem[UR6] ;  /* 0x00000006002479ee */ /* 0x000f2200082c0000 */
[----:B--2---:R-:W-:Y:S02]  /*9e50*/  FMNMX3 R134, R160, R100, R101, !PT ;  /* 0x00000064a0867276 */ /* 0x004fe40007800065 */
[----:B------:R-:W-:Y:S02]  /*9e60*/  FMNMX R133, R102, R103, !PT ;  /* 0x0000006766857209 */ /* 0x000fe40007800000 */
[----:B------:R-:W-:-:S07]  /*9e70*/  FMNMX R132, R104, R105, !PT ;  /* 0x0000006968847209 */ /* 0x000fce0007800000 */
[----:B-1----:R-:W1:Y:S01]  /*9e80*/  LDTM.x32 R4, tmem[UR4] ;  /* 0x00000004000479ee */ /* 0x002e6200082c0000 */
[----:B------:R-:W-:Y:S02]  /*9e90*/  FMNMX R155, R106, R107, !PT ;  /* 0x0000006b6a9b7209 */ /* 0x000fe40007800000 */
        /* <DEDUP_REMOVED lines=12> */
[----:B---3--:R-:W-:Y:S02]  /*9f60*/  FMNMX3 R134, R134, R68, R69, !PT ;  /* 0x0000004486867276 */ /* 0x008fe40007800045 */
        /* <DEDUP_REMOVED lines=15> */
[----:B----4-:R-:W-:-:S02]  /*a060*/  FMNMX3 R134, R134, R36, R37, !PT ;  /* 0x0000002486867276 */ /* 0x010fc40007800025 */
        /* <DEDUP_REMOVED lines=15> */
[----:B-1----:R-:W-:Y:S02]  /*a160*/  FMNMX3 R134, R134, R4, R5, !PT ;  /* 0x0000000486867276 */ /* 0x002fe40007800005 */
        /* <DEDUP_REMOVED lines=15> */
[----:B------:R-:W-:Y:S02]  /*a260*/  FMNMX R133, R134, R133, !PT ;  /* 0x0000008586857209 */ /* 0x000fe40007800000 */
[----:B------:R-:W-:Y:S02]  /*a270*/  R2UR UR4, R3 ;  /* 0x00000000030472ca */ /* 0x000fe400000e0000 */
[----:B------:R-:W-:-:S04]  /*a280*/  FMNMX3 R155, R133, R132, R155, !PT ;  /* 0x00000084859b7276 */ /* 0x000fc8000780009b */
[----:B------:R-:W-:-:S04]  /*a290*/  FSETP.NEU.AND P0, PT, R155, -INF , PT ;  /* 0xff8000009b00780b */ /* 0x000fc80003f0d000 */
[----:B------:R-:W-:Y:S02]  /*a2a0*/  FSEL R161, R155, RZ, P0 ;  /* 0x000000ff9ba17208 */ /* 0x000fe40000000000 */
[----:B------:R-:W-:-:S03]  /*a2b0*/  ELECT P0, URZ, PT ;  /* 0x0000000000ff782f */ /* 0x000fc60003800000 */
[----:B------:R-:W-:-:S04]  /*a2c0*/  FADD R163, -R161, R160 ;  /* 0x000000a0a1a37221 */ /* 0x000fc80000000100 */
[----:B------:R-:W-:-:S05]  /*a2d0*/  FMUL R163, R163, UR5 ;  /* 0x00000005a3a37c20 */ /* 0x000fca0008400000 */
[----:B------:R-:W-:Y:S02]  /*a2e0*/  FSETP.GE.AND P1, PT, R163, -8, PT ;  /* 0xc1000000a300780b */ /* 0x000fe40003f26000 */
[----:B------:R-:W1:Y:S02]  /*a2f0*/  MUFU.EX2 R163, R163 ;  /* 0x000000a300a37308 */ /* 0x000e640000000800 */
[C---:B------:R-:W-:Y:S02]  /*a300*/  FSEL R161, R160.reuse, R161, P1 ;  /* 0x000000a1a0a17208 */ /* 0x040fe40000800000 */
[----:B------:R-:W-:-:S03]  /*a310*/  FSEL R155, R160, R155, P1 ;  /* 0x0000009ba09b7208 */ /* 0x000fc60000800000 */
[----:B------:R-:W-:-:S04]  /*a320*/  FFMA R161, -R161, UR5, RZ ;  /* 0x00000005a1a17c23 */ /* 0x000fc800080001ff */
[--C-:B------:R-:W-:Y:S02]  /*a330*/  FFMA2 R132, R100.F32x2.HI_LO, UR5.F32, R161.reuse.F32 ;  /* 0x0000000564847c49 */ /* 0x100fe400092000a1 */
[--C-:B------:R-:W-:Y:S02]  /*a340*/  FFMA2 R134, R102.F32x2.HI_LO, UR5.F32, R161.reuse.F32 ;  /* 0x0000000566867c49 */ /* 0x100fe400092000a1 */
[--C-:B------:R-:W-:Y:S02]  /*a350*/  FFMA2 R136, R104.F32x2.HI_LO, UR5.F32, R161.reuse.F32 ;  /* 0x0000000568887c49 */ /* 0x100fe400092000a1 */
[--C-:B------:R-:W-:Y:S01]  /*a360*/  FFMA2 R138, R106.F32x2.HI_LO, UR5.F32, R161.reuse.F32 ;  /* 0x000000056a8a7c49 */ /* 0x100fe200092000a1 */
[----:B------:R-:W-:Y:S01]  /*a370*/  MUFU.EX2 R132, R132 ;  /* 0x0000008400847308 */ /* 0x000fe20000000800 */
[----:B------:R-:W-:Y:S02]  /*a380*/  FFMA2 R140, R108.F32x2.HI_LO, UR5.F32, R161.F32 ;  /* 0x000000056c8c7c49 */ /* 0x000fe400092000a1 */
[----:B------:R-:W-:-:S02]  /*a390*/  IMAD.SHL.U32 R106, R159, 0x4, RZ ;  /* 0x000000049f6a7824 */ /* 0x000fc400078e00ff */
[--C-:B------:R-:W-:Y:S01]  /*a3a0*/  FFMA2 R142, R110.F32x2.HI_LO, UR5.F32, R161.reuse.F32 ;  /* 0x000000056e8e7c49 */ /* 0x100fe200092000a1 */
[----:B-1----:R-:W-:Y:S01]  /*a3b0*/  FSEL R163, R163, 1, !P1 ;  /* 0x3f800000a3a37808 */ /* 0x002fe20004800000 */
[--C-:B------:R-:W-:Y:S02]  /*a3c0*/  FFMA2 R144, R112.F32x2.HI_LO, UR5.F32, R161.reuse.F32 ;  /* 0x0000000570907c49 */ /* 0x100fe400092000a1 */
[----:B------:R-:W-:Y:S02]  /*a3d0*/  IMAD.U32 R108, RZ, RZ, UR14 ;  /* 0x0000000eff6c7e24 */ /* 0x000fe4000f8e00ff */
[--C-:B------:R-:W-:Y:S01]  /*a3e0*/  FFMA2 R146, R114.F32x2.HI_LO, UR5.F32, R161.reuse.F32 ;  /* 0x0000000572927c49 */ /* 0x100fe200092000a1 */
[----:B------:R-:W1:Y:S01]  /*a3f0*/  MUFU.EX2 R133, R133 ;  /* 0x0000008500857308 */ /* 0x000e620000000800 */
[--C-:B------:R-:W-:Y:S01]  /*a400*/  FFMA2 R116, R116.F32x2.HI_LO, UR5.F32, R161.reuse.F32 ;  /* 0x0000000574747c49 */ /* 0x100fe200092000a1 */
[----:B------:R-:W-:Y:S01]  /*a410*/  LOP3.LUT R106, R106, 0x1fc, RZ, 0xc0, !PT ;  /* 0x000001fc6a6a7812 */ /* 0x000fe200078ec0ff */
        /* <DEDUP_REMOVED lines=9> */
[----:B------:R-:W3:Y:S01]  /*a4b0*/  MUFU.EX2 R135, R135 ;  /* 0x0000008700877308 */ /* 0x000ee20000000800 */
[--C-:B------:R-:W-:Y:S01]  /*a4c0*/  FFMA2 R152, R72.F32x2.HI_LO, UR5.F32, R161.reuse.F32 ;  /* 0x0000000548987c49 */ /* 0x100fe200092000a1 */
[----:B-1----:R-:W-:Y:S01]  /*a4d0*/  F2FP.BF16.F32.PACK_AB R100, R133, R132 ;  /* 0x000000848564723e */ /* 0x002fe200000010ff */
[----:B------:R-:W-:-:S02]  /*a4e0*/  FFMA2 R148, R68.F32x2.HI_LO, UR5.F32, R161.F32 ;  /* 0x0000000544947c49 */ /* 0x000fc400092000a1 */
[--C-:B------:R-:W-:Y:S02]  /*a4f0*/  FFMA2 R72, R82.F32x2.HI_LO, UR5.F32, R161.reuse.F32 ;  /* 0x0000000552487c49 */ /* 0x100fe400092000a1 */
[--C-:B------:R-:W-:Y:S01]  /*a500*/  FFMA2 R68, R74.F32x2.HI_LO, UR5.F32, R161.reuse.F32 ;  /* 0x000000054a447c49 */ /* 0x100fe200092000a1 */
[----:B------:R-:W-:Y:S01]  /*a510*/  MUFU.EX2 R136, R136 ;  /* 0x0000008800887308 */ /* 0x000fe20000000800 */
[--C-:B------:R-:W-:Y:S01]  /*a520*/  FFMA2 R74, R80.F32x2.HI_LO, UR5.F32, R161.reuse.F32 ;  /* 0x00000005504a7c49 */ /* 0x100fe200092000a1 */
[----:B------:R-:W-:Y:S01]  /*a530*/  FMNMX R72, R72, -127, !PT ;  /* 0xc2fe000048487809 */ /* 0x000fe20007800000 */
[--C-:B------:R-:W-:Y:S01]  /*a540*/  FFMA2 R150, R70.F32x2.HI_LO, UR5.F32, R161.reuse.F32 ;  /* 0x0000000546967c49 */ /* 0x100fe200092000a1 */
[----:B------:R-:W-:Y:S01]  /*a550*/  FMNMX R73, R73, -127, !PT ;  /* 0xc2fe000049497809 */ /* 0x000fe20007800000 */
[--C-:B------:R-:W-:Y:S01]  /*a560*/  FFMA2 R70, R96.F32x2.HI_LO, UR5.F32, R161.reuse.F32 ;  /* 0x0000000560467c49 */ /* 0x100fe200092000a1 */
[----:B------:R-:W-:Y:S01]  /*a570*/  FMNMX R74, R74, -127, !PT ;  /* 0xc2fe00004a4a7809 */ /* 0x000fe20007800000 */
[--C-:B------:R-:W-:Y:S01]  /*a580*/  FFMA2 R84, R84.F32x2.HI_LO, UR5.F32, R161.reuse.F32 ;  /* 0x0000000554547c49 */ /* 0x100fe200092000a1 */
[----:B------:R-:W1:Y:S01]  /*a590*/  MUFU.EX2 R137, R137 ;  /* 0x0000008900897308 */ /* 0x000e620000000800 */
[----:B---3--:R-:W-:Y:S01]  /*a5a0*/  F2FP.BF16.F32.PACK_AB R101, R135, R134 ;  /* 0x000000868765723e */ /* 0x008fe200000010ff */
[--C-:B------:R-:W-:Y:S01]  /*a5b0*/  FFMA2 R86, R86.F32x2.HI_LO, UR5.F32, R161.reuse.F32 ;  /* 0x0000000556567c49 */ /* 0x100fe200092000a1 */
[----:B------:R-:W-:Y:S01]  /*a5c0*/  FMNMX R75, R75, -127, !PT ;  /* 0xc2fe00004b4b7809 */ /* 0x000fe20007800000 */
[--C-:B------:R-:W-:Y:S01]  /*a5d0*/  FFMA2 R88, R88.F32x2.HI_LO, UR5.F32, R161.reuse.F32 ;  /* 0x0000000558587c49 */ /* 0x100fe200092000a1 */
[----:B------:R-:W-:Y:S01]  /*a5e0*/  FMNMX R70, R70, -127, !PT ;  /* 0xc2fe000046467809 */ /* 0x000fe20007800000 */
[--C-:B------:R-:W-:Y:S01]  /*a5f0*/  FFMA2 R90, R90.F32x2.HI_LO, UR5.F32, R161.reuse.F32 ;  /* 0x000000055a5a7c49 */ /* 0x100fe200092000a1 */
[----:B------:R-:W-:Y:S01]  /*a600*/  FMNMX R71, R71, -127, !PT ;  /* 0xc2fe000047477809 */ /* 0x000fe20007800000 */
[----:B------:R-:W-:Y:S01]  /*a610*/  MUFU.EX2 R138, R138 ;  /* 0x0000008a008a7308 */ /* 0x000fe20000000800 */
[----:B------:R-:W-:-:S02]  /*a620*/  FFMA2 R92, R92.F32x2.HI_LO, UR5.F32, R161.F32 ;  /* 0x000000055c5c7c49 */ /* 0x000fc400092000a1 */
[--C-:B------:R-:W-:Y:S02]  /*a630*/  FFMA2 R52, R52.F32x2.HI_LO, UR5.F32, R161.reuse.F32 ;  /* 0x0000000534347c49 */ /* 0x100fe400092000a1 */
[----:B------:R-:W-:Y:S02]  /*a640*/  FADD2.RM R96, R70.F32x2.HI_LO, 12582912 ;  /* 0x4b4000004660744b */ /* 0x000fe40000204000 */
[--C-:B------:R-:W-:Y:S01]  /*a650*/  FFMA2 R54, R54.F32x2.HI_LO, UR5.F32, R161.reuse.F32 ;  /* 0x0000000536367c49 */ /* 0x100fe200092000a1 */
[----:B------:R-:W3:Y:S01]  /*a660*/  MUFU.EX2 R139, R139 ;  /* 0x0000008b008b7308 */ /* 0x000ee20000000800 */
[----:B-1----:R-:W-:Y:S01]  /*a670*/  F2FP.BF16.F32.PACK_AB R102, R137, R136 ;  /* 0x000000888966723e */ /* 0x002fe200000010ff */
[--C-:B------:R-:W-:Y:S02]  /*a680*/  FFMA2 R56, R56.F32x2.HI_LO, UR5.F32, R161.reuse.F32 ;  /* 0x0000000538387c49 */ /* 0x100fe400092000a1 */
[--C-:B------:R-:W-:Y:S02]  /*a690*/  FFMA2 R58, R58.F32x2.HI_LO, UR5.F32, R161.reuse.F32 ;  /* 0x000000053a3a7c49 */ /* 0x100fe400092000a1 */
[----:B------:R-:W-:-:S02]  /*a6a0*/  FFMA2 R60, R60.F32x2.HI_LO, UR5.F32, R161.F32 ;  /* 0x000000053c3c7c49 */ /* 0x000fc400092000a1 */
[----:B------:R-:W-:Y:S01]  /*a6b0*/  MUFU.EX2 R140, R140 ;  /* 0x0000008c008c7308 */ /* 0x000fe20000000800 */
[--C-:B------:R-:W-:Y:S02]  /*a6c0*/  FFMA2 R20, R20.F32x2.HI_LO, UR5.F32, R161.reuse.F32 ;  /* 0x0000000514147c49 */ /* 0x100fe400092000a1 */
[--C-:B------:R-:W-:Y:S02]  /*a6d0*/  FFMA2 R22, R22.F32x2.HI_LO, UR5.F32, R161.reuse.F32 ;  /* 0x0000000516167c49 */ /* 0x100fe400092000a1 */
[--C-:B------:R-:W-:Y:S02]  /*a6e0*/  FFMA2 R24, R24.F32x2.HI_LO, UR5.F32, R161.reuse.F32 ;  /* 0x0000000518187c49 */ /* 0x100fe400092000a1 */
[--C-:B------:R-:W-:Y:S01]  /*a6f0*/  FFMA2 R26, R26.F32x2.HI_LO, UR5.F32, R161.reuse.F32 ;  /* 0x000000051a1a7c49 */ /* 0x100fe200092000a1 */
[----:B------:R-:W1:Y:S01]  /*a700*/  MUFU.EX2 R141, R141 ;  /* 0x0000008d008d7308 */ /* 0x000e620000000800 */
[----:B---3--:R-:W-:Y:S01]  /*a710*/  F2FP.BF16.F32.PACK_AB R103, R139, R138 ;  /* 0x0000008a8b67723e */ /* 0x008fe200000010ff */
[----:B------:R-:W-:-:S02]  /*a720*/  FFMA2 R28, R28.F32x2.HI_LO, UR5.F32, R161.F32 ;  /* 0x000000051c1c7c49 */ /* 0x000fc400092000a1 */
[--C-:B------:R-:W-:Y:S02]  /*a730*/  FFMA2 R30, R30.F32x2.HI_LO, UR5.F32, R161.reuse.F32 ;  /* 0x000000051e1e7c49 */ /* 0x100fe400092000a1 */
[--C-:B------:R-:W-:Y:S02]  /*a740*/  FFMA2 R32, R32.F32x2.HI_LO, UR5.F32, R161.reuse.F32 ;  /* 0x0000000520207c49 */ /* 0x100fe400092000a1 */
[----:B------:R-:W-:Y:S01]  /*a750*/  MUFU.EX2 R142, R142 ;  /* 0x0000008e008e7308 */ /* 0x000fe20000000800 */
[--C-:B------:R-:W-:Y:S02]  /*a760*/  FFMA2 R34, R34.F32x2.HI_LO, UR5.F32, R161.reuse.F32 ;  /* 0x0000000522227c49 */ /* 0x100fe400092000a1 */
[----:B------:R-:W-:-:S05]  /*a770*/  FFMA2 R10, R10.F32x2.HI_LO, UR5.F32, R161.F32 ;  /* 0x000000050a0a7c49 */ /* 0x000fca00092000a1 */
[----:B------:R-:W3:Y:S01]  /*a780*/  MUFU.EX2 R143, R143 ;  /* 0x0000008f008f7308 */ /* 0x000ee20000000800 */
[----:B-1----:R-:W-:-:S07]  /*a790*/  F2FP.BF16.F32.PACK_AB R104, R141, R140 ;  /* 0x0000008c8d68723e */ /* 0x002fce00000010ff */
[----:B------:R-:W-:Y:S08]  /*a7a0*/  MUFU.EX2 R144, R144 ;  /* 0x0000009000907308 */ /* 0x000ff00000000800 */
[----:B------:R-:W2:Y:S01]  /*a7b0*/  MUFU.EX2 R145, R145 ;  /* 0x0000009100917308 */ /* 0x000ea20000000800 */
[----:B---3--:R-:W-:-:S07]  /*a7c0*/  F2FP.BF16.F32.PACK_AB R105, R143, R142 ;  /* 0x0000008e8f69723e */ /* 0x008fce00000010ff */
[----:B------:R-:W-:Y:S08]  /*a7d0*/  MUFU.EX2 R146, R146 ;  /* 0x0000009200927308 */ /* 0x000ff00000000800 */
[----:B------:R-:W1:Y:S01]  /*a7e0*/  MUFU.EX2 R147, R147 ;  /* 0x0000009300937308 */ /* 0x000e620000000800 */
[----:B--2---:R-:W-:-:S07]  /*a7f0*/  F2FP.BF16.F32.PACK_AB R106, R145, R144 ;  /* 0x00000090916a723e */ /* 0x004fce00000010ff */
[----:B------:R-:W-:Y:S08]  /*a800*/  MUFU.EX2 R116, R116 ;  /* 0x0000007400747308 */ /* 0x000ff00000000800 */
        /* <DEDUP_REMOVED lines=25> */
[----:B------:R-:W-:Y:S01]  /*a9a0*/  MUFU.EX2 R149, R149 ;  /* 0x0000009500957308 */ /* 0x000fe20000000800 */
[----:B-1----:R-:W-:-:S04]  /*a9b0*/  F2FP.BF16.F32.PACK_AB R115, R131, R130 ;  /* 0x000000828373723e */ /* 0x002fc800000010ff */
[----:B------:R1:W-:Y:S01]  /*a9c0*/  STTM.x16 tmem[UR4], R100 ;  /* 0x00000064000079ed */ /* 0x0003e20008240004 */
[----:B------:R-:W-:Y:S02]  /*a9d0*/  R2UR UR4, R156 ;  /* 0x000000009c0472ca */ /* 0x000fe400000e0000 */
[----:B------:R-:W-:Y:S08]  /*a9e0*/  MUFU.EX2 R150, R150 ;  /* 0x0000009600967308 */ /* 0x000ff00000000800 */
[----:B------:R-:W-:Y:S08]  /*a9f0*/  MUFU.EX2 R151, R151 ;  /* 0x0000009700977308 */ /* 0x000ff00000000800 */
[----:B------:R-:W-:Y:S08]  /*aa00*/  MUFU.EX2 R152, R152 ;  /* 0x0000009800987308 */ /* 0x000ff00000000800 */
[----:B------:R-:W-:Y:S08]  /*aa10*/  MUFU.EX2 R153, R153 ;  /* 0x0000009900997308 */ /* 0x000ff00000000800 */
[----:B------:R-:W-:Y:S08]  /*aa20*/  MUFU.EX2 R84, R84 ;  /* 0x0000005400547308 */ /* 0x000ff00000000800 */
[----:B------:R-:W-:Y:S08]  /*aa30*/  MUFU.EX2 R85, R85 ;  /* 0x0000005500557308 */ /* 0x000ff00000000800 */
[----:B------:R-:W-:Y:S01]  /*aa40*/  MUFU.EX2 R86, R86 ;  /* 0x0000005600567308 */ /* 0x000fe20000000800 */
[----:B-1----:R-:W-:-:S02]  /*aa50*/  FADD2.RM R106, R72.F32x2.HI_LO, 12582912 ;  /* 0x4b400000486a744b */ /* 0x002fc40000204000 */
[----:B------:R-:W-:Y:S02]  /*aa60*/  FADD2.RM R108, R74.F32x2.HI_LO, 12582912 ;  /* 0x4b4000004a6c744b */ /* 0x000fe40000204000 */
[----:B------:R-:W-:-:S03]  /*aa70*/  FFMA2 R102, R76.F32x2.HI_LO, UR5.F32, R161.F32 ;  /* 0x000000054c667c49 */ /* 0x000fc600092000a1 */
[----:B------:R-:W-:Y:S01]  /*aa80*/  MUFU.EX2 R100, R68 ;  /* 0x0000004400647308 */ /* 0x000fe20000000800 */
[----:B------:R-:W-:Y:S02]  /*aa90*/  FADD2 R76, R108.F32x2.HI_LO, -12582912 ;  /* 0xcb4000006c4c744b */ /* 0x000fe40000200000 */
[----:B------:R-:W-:Y:S02]  /*aaa0*/  FFMA2 R104, R78.F32x2.HI_LO, UR5.F32, R161.F32 ;  /* 0x000000054e687c49 */ /* 0x000fe400092000a1 */
[----:B------:R-:W-:Y:S02]  /*aab0*/  FADD2 R74, R74.F32x2.HI_LO, -R76.F32x2.HI_LO ;  /* 0x8000004c4a4a724b */ /* 0x000fe40000000000 */
[--C-:B------:R-:W-:Y:S01]  /*aac0*/  FFMA2 R76, R98.F32x2.HI_LO, UR5.F32, R161.reuse.F32 ;  /* 0x00000005624c7c49 */ /* 0x100fe200092000a1 */
[----:B------:R1:W-:Y:S01]  /*aad0*/  MUFU.EX2 R101, R69 ;  /* 0x0000004500657308 */ /* 0x0003e20000000800 */
[--C-:B------:R-:W-:Y:S02]  /*aae0*/  FFMA2 R98, R94.F32x2.HI_LO, UR5.F32, R161.reuse.F32 ;  /* 0x000000055e627c49 */ /* 0x100fe400092000a1 */
[--C-:B------:R-:W-:Y:S01]  /*aaf0*/  FFMA2 R110, R36.F32x2.HI_LO, UR5.F32, R161.reuse.F32 ;  /* 0x00000005246e7c49 */ /* 0x100fe200092000a1 */
[----:B------:R-:W-:Y:S01]  /*ab00*/  FMNMX R76, R76, -127, !PT ;  /* 0xc2fe00004c4c7809 */ /* 0x000fe20007800000 */
[--C-:B------:R-:W-:Y:S01]  /*ab10*/  FFMA2 R36, R42.F32x2.HI_LO, UR5.F32, R161.reuse.F32 ;  /* 0x000000052a247c49 */ /* 0x100fe200092000a1 */
[----:B------:R-:W-:Y:S01]  /*ab20*/  FMNMX R77, R77, -127, !PT ;  /* 0xc2fe00004d4d7809 */ /* 0x000fe20007800000 */
[--C-:B------:R-:W-:Y:S01]  /*ab30*/  FFMA2 R42, R48.F32x2.HI_LO, UR5.F32, R161.reuse.F32 ;  /* 0x00000005302a7c49 */ /* 0x100fe200092000a1 */
[----:B------:R-:W-:Y:S01]  /*ab40*/  MUFU.EX2 R102, R102 ;  /* 0x0000006600667308 */ /* 0x000fe20000000800 */
[----:B------:R-:W-:-:S02]  /*ab50*/  FFMA2 R114, R40.F32x2.HI_LO, UR5.F32, R161.F32 ;  /* 0x0000000528727c49 */ /* 0x000fc400092000a1 */
[--C-:B------:R-:W-:Y:S01]  /*ab60*/  FFMA2 R40, R50.F32x2.HI_LO, UR5.F32, R161.reuse.F32 ;  /* 0x0000000532287c49 */ /* 0x100fe200092000a1 */
[----:B------:R-:W-:Y:S01]  /*ab70*/  FMNMX R42, R42, -127, !PT ;  /* 0xc2fe00002a2a7809 */ /* 0x000fe20007800000 */
[--C-:B------:R-:W-:Y:S01]  /*ab80*/  FFMA2 R112, R38.F32x2.HI_LO, UR5.F32, R161.reuse.F32 ;  /* 0x0000000526707c49 */ /* 0x100fe200092000a1 */
[----:B------:R-:W-:Y:S01]  /*ab90*/  FMNMX R43, R43, -127, !PT ;  /* 0xc2fe00002b2b7809 */ /* 0x000fe20007800000 */
[----:B------:R-:W-:Y:S01]  /*aba0*/  FFMA2 R38, R64.F32x2.HI_LO, UR5.F32, R161.F32 ;  /* 0x0000000540267c49 */ /* 0x000fe200092000a1 */
[----:B------:R-:W2:Y:S01]  /*abb0*/  MUFU.EX2 R103, R103 ;  /* 0x0000006700677308 */ /* 0x000ea20000000800 */
[----:B-1----:R-:W-:Y:S01]  /*abc0*/  FADD2 R68, R106.F32x2.HI_LO, -12582912 ;  /* 0xcb4000006a44744b */ /* 0x002fe20000200000 */
[----:B------:R-:W-:Y:S02]  /*abd0*/  FMNMX R40, R40, -127, !PT ;  /* 0xc2fe000028287809 */ /* 0x000fe40007800000 */
[----:B------:R-:W-:Y:S01]  /*abe0*/  FMNMX R41, R41, -127, !PT ;  /* 0xc2fe000029297809 */ /* 0x000fe20007800000 */
[----:B------:R-:W-:Y:S01]  /*abf0*/  FADD2 R72, R72.F32x2.HI_LO, -R68.F32x2.HI_LO ;  /* 0x800000444848724b */ /* 0x000fe20000000000 */
[----:B------:R-:W-:Y:S01]  /*ac00*/  FMNMX R38, R38, -127, !PT ;  /* 0xc2fe000026267809 */ /* 0x000fe20007800000 */
[----:B------:R-:W-:Y:S01]  /*ac10*/  FADD2 R68, R96.F32x2.HI_LO, -12582912 ;  /* 0xcb4000006044744b */ /* 0x000fe20000200000 */
[----:B------:R-:W-:Y:S01]  /*ac20*/  MUFU.EX2 R104, R104 ;  /* 0x0000006800687308 */ /* 0x000fe20000000800 */
[----:B------:R-:W-:-:S02]  /*ac30*/  FMNMX R39, R39, -127, !PT ;  /* 0xc2fe000027277809 */ /* 0x000fc40007800000 */
[----:B------:R-:W-:Y:S02]  /*ac40*/  FADD2 R70, R70.F32x2.HI_LO, -R68.F32x2.HI_LO ;  /* 0x800000444646724b */ /* 0x000fe40000000000 */
[----:B------:R-:W-:Y:S02]  /*ac50*/  FFMA2 R68, R74.F32x2.HI_LO, R162.F32, 0.22756439447402954102 ;  /* 0x3e6906a44a447449 */ /* 0x000fe400012000a2 */
[----:B------:R-:W-:Y:S01]  /*ac60*/  FADD2.RM R64, R38.F32x2.HI_LO, 12582912 ;  /* 0x4b4000002640744b */ /* 0x000fe20000204000 */
[----:B------:R-:W1:Y:S01]  /*ac70*/  MUFU.EX2 R105, R105 ;  /* 0x0000006900697308 */ /* 0x000e620000000800 */
[----:B------:R-:W-:-:S04]  /*ac80*/  FFMA2 R68, R68.F32x2.HI_LO, R74.F32x2.HI_LO, 0.69514614343643188477 ;  /* 0x3f31f51944447449 */ /* 0x000fc8000020004a */
[----:B------:R-:W-:Y:S02]  /*ac90*/  FFMA2 R74, R68.F32x2.HI_LO, R74.F32x2.HI_LO, 1 ;  /* 0x3f800000444a7449 */ /* 0x000fe4000020004a */
[----:B------:R-:W-:Y:S01]  /*aca0*/  FFMA2 R68, R72.F32x2.HI_LO, R162.F32, 0.22756439447402954102 ;  /* 0x3e6906a448447449 */ /* 0x000fe200012000a2 */
[----:B------:R-:W-:Y:S01]  /*acb0*/  MUFU.EX2 R87, R87 ;  /* 0x0000005700577308 */ /* 0x000fe20000000800 */
[----:B------:R-:W-:Y:S02]  /*acc0*/  IMAD R108, R108, 0x800000, R74 ;  /* 0x008000006c6c7824 */ /* 0x000fe400078e024a */
[-C--:B------:R-:W-:Y:S02]  /*acd0*/  FFMA2 R68, R68.F32x2.HI_LO, R72.reuse.F32x2.HI_LO, 0.69514614343643188477 ;  /* 0x3f31f51944447449 */ /* 0x080fe40000200048 */
[----:B------:R-:W-:Y:S02]  /*ace0*/  IMAD R109, R109, 0x800000, R75 ;  /* 0x008000006d6d7824 */ /* 0x000fe400078e024b */
[----:B------:R-:W-:Y:S01]  /*acf0*/  FFMA2 R72, R68.F32x2.HI_LO, R72.F32x2.HI_LO, 1 ;  /* 0x3f80000044487449 */ /* 0x000fe20000200048 */
[----:B------:R-:W-:Y:S01]  /*ad00*/  MUFU.EX2 R88, R88 ;  /* 0x0000005800587308 */ /* 0x000fe20000000800 */
[----:B------:R-:W-:Y:S01]  /*ad10*/  FFMA2 R68, R70.F32x2.HI_LO, R162.F32, 0.22756439447402954102 ;  /* 0x3e6906a446447449 */ /* 0x000fe200012000a2 */
[----:B------:R-:W-:Y:S01]  /*ad20*/  F2FP.BF16.F32.PACK_AB R74, R109, R108 ;  /* 0x0000006c6d4a723e */ /* 0x000fe200000010ff */
[----:B------:R-:W-:Y:S01]  /*ad30*/  IMAD R106, R106, 0x800000, R72 ;  /* 0x008000006a6a7824 */ /* 0x000fe200078e0248 */
[----:B--2---:R-:W-:Y:S01]  /*ad40*/  F2FP.BF16.F32.PACK_AB R72, R103, R102 ;  /* 0x000000666748723e */ /* 0x004fe200000010ff */
[----:B------:R-:W-:-:S02]  /*ad50*/  FFMA2 R68, R68.F32x2.HI_LO, R70.F32x2.HI_LO, 0.69514614343643188477 ;  /* 0x3f31f51944447449 */ /* 0x000fc40000200046 */
[----:B------:R-:W-:Y:S01]  /*ad60*/  IMAD R107, R107, 0x800000, R73 ;  /* 0x008000006b6b7824 */ /* 0x000fe200078e0249 */
[----:B-1----:R-:W-:Y:S01]  /*ad70*/  F2FP.BF16.F32.PACK_AB R73, R105, R104 ;  /* 0x000000686949723e */ /* 0x002fe200000010ff */
[----:B------:R-:W1:Y:S01]  /*ad80*/  MUFU.EX2 R89, R89 ;  /* 0x0000005900597308 */ /* 0x000e620000000800 */
[----:B------:R-:W-:Y:S02]  /*ad90*/  FFMA2 R70, R68.F32x2.HI_LO, R70.F32x2.HI_LO, 1 ;  /* 0x3f80000044467449 */ /* 0x000fe40000200046 */
[----:B------:R-:W-:Y:S01]  /*ada0*/  FADD2.RM R68, R76.F32x2.HI_LO, 12582912 ;  /* 0x4b4000004c44744b */ /* 0x000fe20000204000 */
[----:B------:R-:W-:Y:S01]  /*adb0*/  F2FP.BF16.F32.PACK_AB R75, R107, R106 ;  /* 0x0000006a6b4b723e */ /* 0x000fe200000010ff */
[----:B------:R-:W-:Y:S01]  /*adc0*/  IMAD R96, R96, 0x800000, R70 ;  /* 0x0080000060607824 */ /* 0x000fe200078e0246 */
[----:B------:R-:W-:Y:S01]  /*add0*/  F2FP.BF16.F32.PACK_AB R70, R153, R152 ;  /* 0x000000989946723e */ /* 0x000fe200000010ff */
[----:B------:R-:W-:Y:S01]  /*ade0*/  FADD2 R78, R68.F32x2.HI_LO, -12582912 ;  /* 0xcb400000444e744b */ /* 0x000fe20000200000 */
[----:B------:R-:W-:Y:S01]  /*adf0*/  MUFU.EX2 R90, R90 ;  /* 0x0000005a005a7308 */ /* 0x000fe20000000800 */
[----:B------:R-:W-:Y:S01]  /*ae00*/  IMAD R97, R97, 0x800000, R71 ;  /* 0x0080000061617824 */ /* 0x000fe200078e0247 */
[----:B------:R-:W-:Y:S01]  /*ae10*/  F2FP.BF16.F32.PACK_AB R71, R101, R100 ;  /* 0x000000646547723e */ /* 0x000fe200000010ff */
[----:B------:R-:W-:-:S03]  /*ae20*/  FADD2 R76, R76.F32x2.HI_LO, -R78.F32x2.HI_LO ;  /* 0x8000004e4c4c724b */ /* 0x000fc60000000000 */
[----:B------:R-:W-:Y:S01]  /*ae30*/  F2FP.BF16.F32.PACK_AB R82, R97, R96 ;  /* 0x000000606152723e */ /* 0x000fe200000010ff */
[----:B------:R-:W-:Y:S01]  /*ae40*/  FFMA2 R78, R76.F32x2.HI_LO, R162.F32, 0.22756439447402954102 ;  /* 0x3e6906a44c4e7449 */ /* 0x000fe200012000a2 */
[----:B------:R-:W2:Y:S03]  /*ae50*/  MUFU.EX2 R91, R91 ;  /* 0x0000005b005b7308 */ /* 0x000ea60000000800 */
[----:B------:R-:W-:-:S04]  /*ae60*/  FFMA2 R78, R78.F32x2.HI_LO, R76.F32x2.HI_LO, 0.69514614343643188477 ;  /* 0x3f31f5194e4e7449 */ /* 0x000fc8000020004c */
[----:B------:R-:W-:Y:S01]  /*ae70*/  FFMA2 R76, R78.F32x2.HI_LO, R76.F32x2.HI_LO, 1 ;  /* 0x3f8000004e4c7449 */ /* 0x000fe2000020004c */
[----:B------:R-:W-:Y:S01]  /*ae80*/  MUFU.EX2 R92, R92 ;  /* 0x0000005c005c7308 */ /* 0x000fe20000000800 */
[----:B-1----:R-:W-:Y:S02]  /*ae90*/  F2FP.BF16.F32.PACK_AB R78, R89, R88 ;  /* 0x00000058594e723e */ /* 0x002fe400000010ff */
[----:B------:R-:W-:Y:S01]  /*aea0*/  IMAD R94, R68, 0x800000, R76 ;  /* 0x00800000445e7824 */ /* 0x000fe200078e024c */
[----:B------:R-:W-:Y:S01]  /*aeb0*/  F2FP.BF16.F32.PACK_AB R68, R149, R148 ;  /* 0x000000949544723e */ /* 0x000fe200000010ff */
[----:B------:R-:W-:Y:S01]  /*aec0*/  IMAD R95, R69, 0x800000, R77 ;  /* 0x00800000455f7824 */ /* 0x000fe200078e024d */
[----:B------:R-:W-:Y:S02]  /*aed0*/  F2FP.BF16.F32.PACK_AB R69, R151, R150 ;  /* 0x000000969745723e */ /* 0x000fe400000010ff */
[----:B------:R-:W1:Y:S01]  /*aee0*/  MUFU.EX2 R93, R93 ;  /* 0x0000005d005d7308 */ /* 0x000e620000000800 */
[----:B------:R-:W-:-:S02]  /*aef0*/  F2FP.BF16.F32.PACK_AB R76, R85, R84 ;  /* 0x00000054554c723e */ /* 0x000fc400000010ff */
[----:B------:R-:W-:Y:S02]  /*af00*/  F2FP.BF16.F32.PACK_AB R77, R87, R86 ;  /* 0x00000056574d723e */ /* 0x000fe400000010ff */
[----:B--2---:R-:W-:Y:S02]  /*af10*/  F2FP.BF16.F32.PACK_AB R79, R91, R90 ;  /* 0x0000005a5b4f723e */ /* 0x004fe400000010ff */
[----:B------:R-:W-:Y:S01]  /*af20*/  F2FP.BF16.F32.PACK_AB R83, R95, R94 ;  /* 0x0000005e5f53723e */ /* 0x000fe200000010ff */
[----:B------:R-:W-:Y:S08]  /*af30*/  MUFU.EX2 R98, R98 ;  /* 0x0000006200627308 */ /* 0x000ff00000000800 */
[----:B------:R-:W2:Y:S01]  /*af40*/  MUFU.EX2 R99, R99 ;  /* 0x0000006300637308 */ /* 0x000ea20000000800 */
[----:B-1----:R-:W-:-:S07]  /*af50*/  F2FP.BF16.F32.PACK_AB R80, R93, R92 ;  /* 0x0000005c5d50723e */ /* 0x002fce00000010ff */
[----:B------:R-:W-:Y:S08]  /*af60*/  MUFU.EX2 R110, R110 ;  /* 0x0000006e006e7308 */ /* 0x000ff00000000800 */
[----:B------:R-:W-:Y:S01]  /*af70*/  MUFU.EX2 R111, R111 ;  /* 0x0000006f006f7308 */ /* 0x000fe20000000800 */
[----:B--2---:R-:W-:-:S04]  /*af80*/  F2FP.BF16.F32.PACK_AB R81, R99, R98 ;  /* 0x000000626351723e */ /* 0x004fc800000010ff */
        /* <DEDUP_REMOVED lines=13> */
[--C-:B------:R-:W-:Y:S02]  /*b060*/  FFMA2 R44, R66.F32x2.HI_LO, UR5.F32, R161.reuse.F32 ;  /* 0x00000005422c7c49 */ /* 0x100fe400092000a1 */
[--C-:B------:R-:W-:Y:S02]  /*b070*/  FFMA2 R72, R46.F32x2.HI_LO, UR5.F32, R161.reuse.F32 ;  /* 0x000000052e487c49 */ /* 0x100fe400092000a1 */
[--C-:B------:R-:W-:Y:S01]  /*b080*/  FFMA2 R66, R62.F32x2.HI_LO, UR5.F32, R161.reuse.F32 ;  /* 0x000000053e427c49 */ /* 0x100fe200092000a1 */
[----:B------:R-:W-:Y:S01]  /*b090*/  FMNMX R44, R44, -127, !PT ;  /* 0xc2fe00002c2c7809 */ /* 0x000fe20007800000 */
[--C-:B------:R-:W-:Y:S01]  /*b0a0*/  FFMA2 R78, R4.F32x2.HI_LO, UR5.F32, R161.reuse.F32 ;  /* 0x00000005044e7c49 */ /* 0x100fe200092000a1 */
[----:B------:R1:W-:Y:S01]  /*b0b0*/  MUFU.EX2 R69, R37 ;  /* 0x0000002500457308 */ /* 0x0003e20000000800 */
[----:B------:R-:W-:Y:S01]  /*b0c0*/  FMNMX R45, R45, -127, !PT ;  /* 0xc2fe00002d2d7809 */ /* 0x000fe20007800000 */
[----:B------:R-:W-:-:S02]  /*b0d0*/  FFMA2 R80, R6.F32x2.HI_LO, UR5.F32, R161.F32 ;  /* 0x0000000506507c49 */ /* 0x000fc400092000a1 */
[----:B------:R-:W-:-:S04]  /*b0e0*/  FFMA2 R82, R8.F32x2.HI_LO, UR5.F32, R161.F32 ;  /* 0x0000000508527c49 */ /* 0x000fc800092000a1 */
[----:B------:R-:W-:Y:S08]  /*b0f0*/  MUFU.EX2 R70, R70 ;  /* 0x0000004600467308 */ /* 0x000ff00000000800 */
[----:B------:R-:W2:Y:S01]  /*b100*/  MUFU.EX2 R71, R71 ;  /* 0x0000004700477308 */ /* 0x000ea20000000800 */
[----:B-1----:R-:W-:-:S04]  /*b110*/  FADD2 R36, R76.F32x2.HI_LO, -12582912 ;  /* 0xcb4000004c24744b */ /* 0x002fc80000200000 */
[----:B------:R-:W-:Y:S02]  /*b120*/  FADD2 R42, R42.F32x2.HI_LO, -R36.F32x2.HI_LO ;  /* 0x800000242a2a724b */ /* 0x000fe40000000000 */
[----:B------:R-:W-:Y:S01]  /*b130*/  FADD2 R36, R74.F32x2.HI_LO, -12582912 ;  /* 0xcb4000004a24744b */ /* 0x000fe20000200000 */
[----:B------:R-:W-:Y:S03]  /*b140*/  MUFU.EX2 R72, R72 ;  /* 0x0000004800487308 */ /* 0x000fe60000000800 */
[----:B------:R-:W-:Y:S02]  /*b150*/  FADD2 R40, R40.F32x2.HI_LO, -R36.F32x2.HI_LO ;  /* 0x800000242828724b */ /* 0x000fe40000000000 */
[----:B------:R-:W-:-:S03]  /*b160*/  FADD2 R36, R64.F32x2.HI_LO, -12582912 ;  /* 0xcb4000004024744b */ /* 0x000fc60000200000 */
[----:B------:R-:W1:Y:S01]  /*b170*/  MUFU.EX2 R73, R73 ;  /* 0x0000004900497308 */ /* 0x000e620000000800 */
[----:B------:R-:W-:Y:S02]  /*b180*/  FADD2 R38, R38.F32x2.HI_LO, -R36.F32x2.HI_LO ;  /* 0x800000242626724b */ /* 0x000fe40000000000 */
[----:B------:R-:W-:-:S04]  /*b190*/  FFMA2 R36, R42.F32x2.HI_LO, R162.F32, 0.22756439447402954102 ;  /* 0x3e6906a42a247449 */ /* 0x000fc800012000a2 */
[-C--:B------:R-:W-:Y:S01]  /*b1a0*/  FFMA2 R36, R36.F32x2.HI_LO, R42.reuse.F32x2.HI_LO, 0.69514614343643188477 ;  /* 0x3f31f51924247449 */ /* 0x080fe2000020002a */
[----:B------:R-:W3:Y:S03]  /*b1b0*/  MUFU.EX2 R55, R55 ;  /* 0x0000003700377308 */ /* 0x000ee60000000800 */
[----:B------:R-:W-:Y:S02]  /*b1c0*/  FFMA2 R42, R36.F32x2.HI_LO, R42.F32x2.HI_LO, 1 ;  /* 0x3f800000242a7449 */ /* 0x000fe4000020002a */
[----:B------:R-:W-:Y:S02]  /*b1d0*/  FFMA2 R36, R40.F32x2.HI_LO, R162.F32, 0.22756439447402954102 ;  /* 0x3e6906a428247449 */ /* 0x000fe400012000a2 */
[----:B------:R-:W-:Y:S01]  /*b1e0*/  IMAD R76, R76, 0x800000, R42 ;  /* 0x008000004c4c7824 */ /* 0x000fe200078e022a */
[----:B------:R-:W-:Y:S01]  /*b1f0*/  MUFU.EX2 R56, R56 ;  /* 0x0000003800387308 */ /* 0x000fe20000000800 */
[----:B------:R-:W-:-:S02]  /*b200*/  FFMA2 R36, R36.F32x2.HI_LO, R40.F32x2.HI_LO, 0.69514614343643188477 ;  /* 0x3f31f51924247449 */ /* 0x000fc40000200028 */
[----:B------:R-:W-:Y:S02]  /*b210*/  IMAD R77, R77, 0x800000, R43 ;  /* 0x008000004d4d7824 */ /* 0x000fe400078e022b */
[----:B------:R-:W-:Y:S02]  /*b220*/  FFMA2 R40, R36.F32x2.HI_LO, R40.F32x2.HI_LO, 1 ;  /* 0x3f80000024287449 */ /* 0x000fe40000200028 */
[----:B------:R-:W-:Y:S01]  /*b230*/  FADD2.RM R36, R44.F32x2.HI_LO, 12582912 ;  /* 0x4b4000002c24744b */ /* 0x000fe20000204000 */
[----:B------:R-:W4:Y:S01]  /*b240*/  MUFU.EX2 R57, R57 ;  /* 0x0000003900397308 */ /* 0x000f220000000800 */
[----:B------:R-:W-:Y:S01]  /*b250*/  IMAD R74, R74, 0x800000, R40 ;  /* 0x008000004a4a7824 */ /* 0x000fe200078e0228 */
[----:B--2---:R-:W-:Y:S01]  /*b260*/  F2FP.BF16.F32.PACK_AB R40, R71, R70 ;  /* 0x000000464728723e */ /* 0x004fe200000010ff */
[----:B------:R-:W-:Y:S02]  /*b270*/  FADD2 R46, R36.F32x2.HI_LO, -12582912 ;  /* 0xcb400000242e744b */ /* 0x000fe40000200000 */
[----:B------:R-:W-:Y:S01]  /*b280*/  IMAD R75, R75, 0x800000, R41 ;  /* 0x008000004b4b7824 */ /* 0x000fe200078e0229 */
[----:B-1----:R-:W-:Y:S01]  /*b290*/  F2FP.BF16.F32.PACK_AB R41, R73, R72 ;  /* 0x000000484929723e */ /* 0x002fe200000010ff */
[----:B------:R-:W-:Y:S01]  /*b2a0*/  FADD2 R44, R44.F32x2.HI_LO, -R46.F32x2.HI_LO ;  /* 0x8000002e2c2c724b */ /* 0x000fe20000000000 */
[----:B------:R-:W-:Y:S01]  /*b2b0*/  MUFU.EX2 R58, R58 ;  /* 0x0000003a003a7308 */ /* 0x000fe20000000800 */
[----:B------:R-:W-:Y:S01]  /*b2c0*/  FFMA2 R46, R38.F32x2.HI_LO, R162.F32, 0.22756439447402954102 ;  /* 0x3e6906a4262e7449 */ /* 0x000fe200012000a2 */
[----:B------:R-:W-:-:S02]  /*b2d0*/  F2FP.BF16.F32.PACK_AB R42, R77, R76 ;  /* 0x0000004c4d2a723e */ /* 0x000fc400000010ff */
[----:B------:R-:W-:Y:S01]  /*b2e0*/  F2FP.BF16.F32.PACK_AB R43, R75, R74 ;  /* 0x0000004a4b2b723e */ /* 0x000fe200000010ff */
[----:B------:R-:W-:-:S03]  /*b2f0*/  FFMA2 R46, R46.F32x2.HI_LO, R38.F32x2.HI_LO, 0.69514614343643188477 ;  /* 0x3f31f5192e2e7449 */ /* 0x000fc60000200026 */
[----:B------:R-:W1:Y:S01]  /*b300*/  MUFU.EX2 R59, R59 ;  /* 0x0000003b003b7308 */ /* 0x000e620000000800 */
[----:B------:R-:W-:Y:S02]  /*b310*/  FFMA2 R38, R46.F32x2.HI_LO, R38.F32x2.HI_LO, 1 ;  /* 0x3f8000002e267449 */ /* 0x000fe40000200026 */
[----:B------:R-:W-:Y:S02]  /*b320*/  FFMA2 R46, R44.F32x2.HI_LO, R162.F32, 0.22756439447402954102 ;  /* 0x3e6906a42c2e7449 */ /* 0x000fe400012000a2 */
[----:B------:R-:W-:Y:S01]  /*b330*/  IMAD R64, R64, 0x800000, R38 ;  /* 0x0080000040407824 */ /* 0x000fe200078e0226 */
[----:B------:R-:W-:Y:S01]  /*b340*/  F2FP.BF16.F32.PACK_AB R38, R115, R114 ;  /* 0x000000727326723e */ /* 0x000fe200000010ff */
[----:B------:R-:W-:Y:S01]  /*b350*/  FFMA2 R46, R46.F32x2.HI_LO, R44.F32x2.HI_LO, 0.69514614343643188477 ;  /* 0x3f31f5192e2e7449 */ /* 0x000fe2000020002c */
[----:B------:R-:W-:Y:S01]  /*b360*/  MUFU.EX2 R60, R60 ;  /* 0x0000003c003c7308 */ /* 0x000fe20000000800 */
[----:B------:R-:W-:Y:S01]  /*b370*/  IMAD R65, R65, 0x800000, R39 ;  /* 0x0080000041417824 */ /* 0x000fe200078e0227 */
[----:B------:R-:W-:Y:S01]  /*b380*/  F2FP.BF16.F32.PACK_AB R39, R69, R68 ;  /* 0x000000444527723e */ /* 0x000fe200000010ff */
[----:B------:R-:W-:Y:S01]  /*b390*/  FFMA2 R62, R46.F32x2.HI_LO, R44.F32x2.HI_LO, 1 ;  /* 0x3f8000002e3e7449 */ /* 0x000fe2000020002c */
[----:B------:R-:W-:-:S02]  /*b3a0*/  F2FP.BF16.F32.PACK_AB R44, R53, R52 ;  /* 0x00000034352c723e */ /* 0x000fc400000010ff */
[----:B---3--:R-:W-:Y:S01]  /*b3b0*/  F2FP.BF16.F32.PACK_AB R45, R55, R54 ;  /* 0x00000036372d723e */ /* 0x008fe200000010ff */
[----:B------:R-:W-:Y:S01]  /*b3c0*/  IMAD R62, R36, 0x800000, R62 ;  /* 0x00800000243e7824 */ /* 0x000fe200078e023e */
[----:B------:R-:W2:Y:S01]  /*b3d0*/  MUFU.EX2 R61, R61 ;  /* 0x0000003d003d7308 */ /* 0x000ea20000000800 */
[----:B------:R-:W-:Y:S01]  /*b3e0*/  IMAD R63, R37, 0x800000, R63 ;  /* 0x00800000253f7824 */ /* 0x000fe200078e023f */
[----:B------:R-:W-:Y:S02]  /*b3f0*/  F2FP.BF16.F32.PACK_AB R36, R111, R110 ;  /* 0x0000006e6f24723e */ /* 0x000fe400000010ff */
[----:B------:R-:W-:Y:S02]  /*b400*/  F2FP.BF16.F32.PACK_AB R37, R113, R112 ;  /* 0x000000707125723e */ /* 0x000fe400000010ff */
[----:B----4-:R-:W-:Y:S02]  /*b410*/  F2FP.BF16.F32.PACK_AB R46, R57, R56 ;  /* 0x00000038392e723e */ /* 0x010fe400000010ff */
[----:B------:R-:W-:Y:S01]  /*b420*/  MUFU.EX2 R66, R66 ;  /* 0x0000004200427308 */ /* 0x000fe20000000800 */
[----:B-1----:R-:W-:-:S02]  /*b430*/  F2FP.BF16.F32.PACK_AB R47, R59, R58 ;  /* 0x0000003a3b2f723e */ /* 0x002fc400000010ff */
[----:B------:R-:W-:Y:S02]  /*b440*/  F2FP.BF16.F32.PACK_AB R50, R65, R64 ;  /* 0x000000404132723e */ /* 0x000fe400000010ff */
[----:B------:R-:W-:-:S03]  /*b450*/  F2FP.BF16.F32.PACK_AB R51, R63, R62 ;  /* 0x0000003e3f33723e */ /* 0x000fc600000010ff */
[----:B------:R-:W1:Y:S01]  /*b460*/  MUFU.EX2 R67, R67 ;  /* 0x0000004300437308 */ /* 0x000e620000000800 */
[----:B--2---:R-:W-:-:S07]  /*b470*/  F2FP.BF16.F32.PACK_AB R48, R61, R60 ;  /* 0x0000003c3d30723e */ /* 0x004fce00000010ff */
[----:B------:R-:W-:Y:S08]  /*b480*/  MUFU.EX2 R78, R78 ;  /* 0x0000004e004e7308 */ /* 0x000ff00000000800 */
[----:B------:R-:W2:Y:S01]  /*b490*/  MUFU.EX2 R79, R79 ;  /* 0x0000004f004f7308 */ /* 0x000ea20000000800 */
[----:B-1----:R-:W-:-:S04]  /*b4a0*/  F2FP.BF16.F32.PACK_AB R49, R67, R66 ;  /* 0x000000424331723e */ /* 0x002fc800000010ff */
[----:B------:R1:W-:Y:S01]  /*b4b0*/  STTM.x16 tmem[UR4], R36 ;  /* 0x00000024000079ed */ /* 0x0003e20008240004 */
[----:B------:R-:W-:Y:S01]  /*b4c0*/  R2UR UR4, R157 ;  /* 0x000000009d0472ca */ /* 0x000fe200000e0000 */
[----:B------:R-:W3:Y:S01]  /*b4d0*/  FENCE.VIEW.ASYNC.T ;  /* 0x00000000000073c6 */ /* 0x000ee20000000200 */
[----:B------:R-:W-:Y:S08]  /*b4e0*/  MUFU.EX2 R80, R80 ;  /* 0x0000005000507308 */ /* 0x000ff00000000800 */
[----:B------:R-:W4:Y:S01]  /*b4f0*/  MUFU.EX2 R81, R81 ;  /* 0x0000005100517308 */ /* 0x000f220000000800 */
[----:B--2---:R-:W-:-:S07]  /*b500*/  F2FP.BF16.F32.PACK_AB R4, R79, R78 ;  /* 0x0000004e4f04723e */ /* 0x004fce00000010ff */
[----:B------:R-:W-:Y:S08]  /*b510*/  MUFU.EX2 R82, R82 ;  /* 0x0000005200527308 */ /* 0x000ff00000000800 */
[----:B------:R-:W2:Y:S01]  /*b520*/  MUFU.EX2 R83, R83 ;  /* 0x0000005300537308 */ /* 0x000ea20000000800 */
[----:B----4-:R-:W-:-:S07]  /*b530*/  F2FP.BF16.F32.PACK_AB R5, R81, R80 ;  /* 0x000000505105723e */ /* 0x010fce00000010ff */
[----:B------:R-:W-:Y:S08]  /*b540*/  MUFU.EX2 R20, R20 ;  /* 0x0000001400147308 */ /* 0x000ff00000000800 */
[----:B------:R-:W4:Y:S01]  /*b550*/  MUFU.EX2 R21, R21 ;  /* 0x0000001500157308 */ /* 0x000f220000000800 */
[----:B--2---:R-:W-:-:S07]  /*b560*/  F2FP.BF16.F32.PACK_AB R6, R83, R82 ;  /* 0x000000525306723e */ /* 0x004fce00000010ff */
[----:B------:R-:W-:Y:S01]  /*b570*/  MUFU.EX2 R22, R22 ;  /* 0x0000001600167308 */ /* 0x000fe20000000800 */
[--C-:B-1----:R-:W-:Y:S02]  /*b580*/  FFMA2 R38, R12.F32x2.HI_LO, UR5.F32, R161.reuse.F32 ;  /* 0x000000050c267c49 */ /* 0x102fe400092000a1 */
[----:B------:R-:W-:Y:S02]  /*b590*/  IMAD.MOV.U32 R46, RZ, RZ, 0x1 ;  /* 0x00000001ff2e7424 */ /* 0x000fe400078e00ff */
[--C-:B------:R-:W-:Y:S02]  /*b5a0*/  FFMA2 R40, R14.F32x2.HI_LO, UR5.F32, R161.reuse.F32 ;  /* 0x000000050e287c49 */ /* 0x100fe400092000a1 */
[--C-:B------:R-:W-:Y:S01]  /*b5b0*/  FFMA2 R42, R16.F32x2.HI_LO, UR5.F32, R161.reuse.F32 ;  /* 0x00000005102a7c49 */ /* 0x100fe200092000a1 */
[----:B---3--:R1:W-:Y:S01]  /*b5c0*/  SYNCS.ARRIVE.TRANS64.RED.ART0 RZ, [UR13], R46 ;  /* 0x0000002effff79a7 */ /* 0x0083e2000850040d */
[----:B------:R-:W-:Y:S01]  /*b5d0*/  FFMA2 R44, R18.F32x2.HI_LO, UR5.F32, R161.F32 ;  /* 0x00000005122c7c49 */ /* 0x000fe200092000a1 */
[----:B------:R-:W-:Y:S01]  /*b5e0*/  MUFU.EX2 R36, R10 ;  /* 0x0000000a00247308 */ /* 0x000fe20000000800 */
[----:B----4-:R-:W-:-:S07]  /*b5f0*/  F2FP.BF16.F32.PACK_AB R12, R21, R20 ;  /* 0x00000014150c723e */ /* 0x010fce00000010ff */
[----:B------:R-:W2:Y:S08]  /*b600*/  MUFU.EX2 R37, R11 ;  /* 0x0000000b00257308 */ /* 0x000eb00000000800 */
[----:B------:R-:W-:Y:S08]  /*b610*/  MUFU.EX2 R38, R38 ;  /* 0x0000002600267308 */ /* 0x000ff00000000800 */
[----:B------:R-:W3:Y:S01]  /*b620*/  MUFU.EX2 R39, R39 ;  /* 0x0000002700277308 */ /* 0x000ee20000000800 */
[----:B--2---:R-:W-:-:S07]  /*b630*/  F2FP.BF16.F32.PACK_AB R7, R37, R36 ;  /* 0x000000242507723e */ /* 0x004fce00000010ff */
[----:B------:R-:W-:Y:S08]  /*b640*/  MUFU.EX2 R40, R40 ;  /* 0x0000002800287308 */ /* 0x000ff00000000800 */
[----:B------:R-:W2:Y:S01]  /*b650*/  MUFU.EX2 R41, R41 ;  /* 0x0000002900297308 */ /* 0x000ea20000000800 */
[----:B---3--:R-:W-:-:S07]  /*b660*/  F2FP.BF16.F32.PACK_AB R8, R39, R38 ;  /* 0x000000262708723e */ /* 0x008fce00000010ff */
[----:B------:R-:W-:Y:S08]  /*b670*/  MUFU.EX2 R42, R42 ;  /* 0x0000002a002a7308 */ /* 0x000ff00000000800 */
[----:B------:R-:W3:Y:S01]  /*b680*/  MUFU.EX2 R43, R43 ;  /* 0x0000002b002b7308 */ /* 0x000ee20000000800 */
[----:B--2---:R-:W-:-:S07]  /*b690*/  F2FP.BF16.F32.PACK_AB R9, R41, R40 ;  /* 0x000000282909723e */ /* 0x004fce00000010ff */
[----:B------:R-:W-:Y:S08]  /*b6a0*/  MUFU.EX2 R44, R44 ;  /* 0x0000002c002c7308 */ /* 0x000ff00000000800 */
[----:B------:R-:W2:Y:S01]  /*b6b0*/  MUFU.EX2 R45, R45 ;  /* 0x0000002d002d7308 */ /* 0x000ea20000000800 */
[----:B---3--:R-:W-:-:S07]  /*b6c0*/  F2FP.BF16.F32.PACK_AB R10, R43, R42 ;  /* 0x0000002a2b0a723e */ /* 0x008fce00000010ff */
[----:B------:R-:W3:Y:S08]  /*b6d0*/  MUFU.EX2 R23, R23 ;  /* 0x0000001700177308 */ /* 0x000ef00000000800 */
[----:B------:R-:W-:Y:S01]  /*b6e0*/  MUFU.EX2 R24, R24 ;  /* 0x0000001800187308 */ /* 0x000fe20000000800 */
[----:B--2---:R-:W-:-:S07]  /*b6f0*/  F2FP.BF16.F32.PACK_AB R11, R45, R44 ;  /* 0x0000002c2d0b723e */ /* 0x004fce00000010ff */
        /* <DEDUP_REMOVED lines=16> */
[----:B--2---:R-:W-:Y:S02]  /*b800*/  F2FP.BF16.F32.PACK_AB R18, R33, R32 ;  /* 0x000000202112723e */ /* 0x004fe400000010ff */
[----:B---3--:R-:W-:-:S04]  /*b810*/  F2FP.BF16.F32.PACK_AB R19, R35, R34 ;  /* 0x000000222313723e */ /* 0x008fc800000010ff */
[----:B------:R1:W-:Y:S01]  /*b820*/  STTM.x16 tmem[UR4], R4 ;  /* 0x00000004000079ed */ /* 0x0003e20008240004 */
[----:B------:R-:W-:Y:S01]  /*b830*/  USHF.L.U32 UR4, UR10, 0x1f, URZ ;  /* 0x0000001f0a047899 */ /* 0x000fe200080006ff */
[----:B------:R-:W2:Y:S02]  /*b840*/  FENCE.VIEW.ASYNC.T ;  /* 0x00000000000073c6 */ /* 0x000ea40000000200 */
[----:B--2---:R-:W-:-:S03]  /*b850*/  NOP ;  /* 0x0000000000007918 */ /* 0x004fc60000000000 */
[----:B------:R-:W-:Y:S01]  /*b860*/  IMAD.U32 R47, RZ, RZ, UR4 ;  /* 0x00000004ff2f7e24 */ /* 0x000fe2000f8e00ff */
[----:B------:R1:W-:Y:S03]  /*b870*/  @P0 SYNCS.ARRIVE.TRANS64.RED.ART0 RZ, [UR9], R46 ;  /* 0x0000002effff09a7 */ /* 0x0003e60008500409 */
[----:B------:R-:W2:Y:S02]  /*b880*/  SYNCS.PHASECHK.TRANS64.TRYWAIT P0, [UR7+0x1c8], R47 ;  /* 0x0001c82fff0075a7 */ /* 0x000ea40008001107 */
[----:B-12---:R-:W-:Y:S05]  /*b890*/  @!P0 BRA `(.L_x_70) ;  /* 0x00000028005c8947 */ /* 0x006fea0003800000 */
.L_x_140:
[----:B------:R-:W-:Y:S01]  /*b8a0*/  MOV R5, UR12 ;  /* 0x0000000c00057c02 */ /* 0x000fe20008000f00 */
[----:B-1----:R-:W-:Y:S01]  /*b8b0*/  FMUL R4, R163, R2 ;  /* 0x00000002a3047220 */ /* 0x002fe20000400000 */
[----:B------:R-:W-:Y:S01]  /*b8c0*/  FADD2 R134, R134.F32x2.HI_LO, R142.F32x2.HI_LO ;  /* 0x0000008e8686724b */ /* 0x000fe20000000000 */
[----:B------:R-:W-:Y:S01]  /*b8d0*/  UIADD3 UR8, UPT, UPT, UR8, 0x1, URZ ;  /* 0x0000000108087890 */ /* 0x000fe2000fffe0ff */
[----:B------:R-:W-:Y:S01]  /*b8e0*/  FADD2 R136, R136.F32x2.HI_LO, R144.F32x2.HI_LO ;  /* 0x000000908888724b */ /* 0x000fe20000000000 */
[----:B------:R-:W-:Y:S01]  /*b8f0*/  MOV R160, R155 ;  /* 0x0000009b00a07202 */ /* 0x000fe20000000f00 */
[----:B------:R-:W-:Y:S01]  /*b900*/  FADD2 R4, R4.F32x2.HI_LO, R132.F32x2.HI_LO ;  /* 0x000000840404724b */ /* 0x000fe20000000000 */
[----:B------:R-:W-:Y:S01]  /*b910*/  UISETP.NE.AND UP0, UPT, UR8, URZ, UPT ;  /* 0x000000ff0800728c */ /* 0x000fe2000bf05270 */
        /* <DEDUP_REMOVED lines=65> */
.L_x_68:
[----:B------:R-:W1:Y:S01]  /*bd30*/  S2R R3, SR_TID.X ;  /* 0x0000000000037919 */ /* 0x000e620000002100 */
[----:B------:R-:W2:Y:S01]  /*bd40*/  S2UR UR4, SR_CgaCtaId ;  /* 0x00000000000479c3 */ /* 0x000ea20000008800 */
[----:B------:R-:W-:Y:S01]  /*bd50*/  UMOV UR5, 0x400 ;  /* 0x0000040000057882 */ /* 0x000fe20000000000 */
[----:B------:R-:W-:Y:S01]  /*bd60*/  MOV R0, UR14 ;  /* 0x0000000e00007c02 */ /* 0x000fe20008000f00 */
[----:B--2---:R-:W-:Y:S01]  /*bd70*/  ULEA UR4, UR4, UR5, 0x18 ;  /* 0x0000000504047291 */ /* 0x004fe2000f8ec0ff */
[----:B-1----:R-:W-:-:S05]  /*bd80*/  IMAD.SHL.U32 R3, R3, 0x4, RZ ;  /* 0x0000000403037824 */ /* 0x002fca00078e00ff */
[----:B------:R-:W-:-:S05]  /*bd90*/  LOP3.LUT R3, R3, 0x1fc, RZ, 0xc0, !PT ;  /* 0x000001fc03037812 */ /* 0x000fca00078ec0ff */
[----:B------:R1:W-:Y:S04]  /*bda0*/  STS [R3+UR4+0x20c], R2 ;  /* 0x00020c0203007988 */ /* 0x0003e80008000804 */
[----:B------:R1:W-:Y:S01]  /*bdb0*/  STS [R3+UR4+0x40c], R155 ;  /* 0x00040c9b03007988 */ /* 0x0003e20008000804 */
[----:B------:R1:W-:Y:S06]  /*bdc0*/  BAR.ARV R0, 0x40 ;  /* 0x000100000000751d */ /* 0x0003ec0000002000 */
.L_x_60:
[----:B-1-3--:R-:W1:Y:S01]  /*bdd0*/  S2R R3, SR_CgaCtaId ;  /* 0x0000000000037919 */ /* 0x00ae620000008800 */
[----:B------:R-:W-:Y:S01]  /*bde0*/  USHF.L.U32 UR4, UR10, 0x1f, URZ ;  /* 0x0000001f0a047899 */ /* 0x000fe200080006ff */
[----:B------:R-:W-:-:S04]  /*bdf0*/  MOV R0, 0x400 ;  /* 0x0000040000007802 */ /* 0x000fc80000000f00 */
[----:B-1----:R-:W-:Y:S01]  /*be00*/  LEA R3, R3, R0, 0x18 ;  /* 0x0000000003037211 */ /* 0x002fe200078ec0ff */
[----:B------:R-:W-:-:S04]  /*be10*/  IMAD.U32 R0, RZ, RZ, UR4 ;  /* 0x00000004ff007e24 */ /* 0x000fc8000f8e00ff */
[----:B------:R-:W1:Y:S02]  /*be20*/  SYNCS.PHASECHK.TRANS64.TRYWAIT P0, [R3+URZ+0x1c8], R0 ;  /* 0x0001c800030075a7 */ /* 0x000e6400080011ff */
[----:B-1----:R-:W-:Y:S05]  /*be30*/  @!P0 BRA `(.L_x_72) ;  /* 0x0000002400148947 */ /* 0x002fea0003800000 */
.L_x_142:
[----:B------:R-:W-:Y:S06]  /*be40*/  BAR.ARV 0x2, 0x120 ;  /* 0x0084800000007b1d */ /* 0x000fec0000002000 */
[----:B------:R-:W-:Y:S05]  /*be50*/  BRA `(.L_x_73) ;  /* 0x0000000000347947 */ /* 0x000fea0003800000 */
.L_x_58:
[----:B------:R-:W-:Y:S05]  /*be60*/  BRA.U UP1, `(.L_x_74) ;  /* 0x00000001012c7547 */ /* 0x000fea000b800000 */
[----:B------:R-:W1:Y:S01]  /*be70*/  S2UR UR4, SR_CgaCtaId ;  /* 0x00000000000479c3 */ /* 0x000e620000008800 */
[----:B----4-:R-:W-:Y:S01]  /*be80*/  UMOV UR6, 0x400 ;  /* 0x0000040000067882 */ /* 0x010fe20000000000 */
[----:B---3--:R-:W-:Y:S01]  /*be90*/  UMOV UR5, 0x20 ;  /* 0x0000002000057882 */ /* 0x008fe20000000000 */
[----:B------:R-:W-:Y:S01]  /*bea0*/  ELECT P0, URZ, PT ;  /* 0x0000000000ff782f */ /* 0x000fe20003800000 */
[----:B-1----:R-:W-:Y:S02]  /*beb0*/  ULEA UR6, UR4, UR6, 0x18 ;  /* 0x0000000604067291 */ /* 0x002fe4000f8ec0ff */
[----:B------:R-:W-:-:S04]  /*bec0*/  UIADD3 UR4, UPT, UPT, -UR5, 0x100000, URZ ;  /* 0x0010000005047890 */ /* 0x000fc8000fffe1ff */
[----:B------:R-:W-:Y:S02]  /*bed0*/  USHF.L.U32 UR5, UR4, 0xb, URZ ;  /* 0x0000000b04057899 */ /* 0x000fe400080006ff */
[----:B------:R-:W-:Y:S01]  /*bee0*/  USHF.L.U32 UR4, UR4, 0x1, URZ ;  /* 0x0000000104047899 */ /* 0x000fe200080006ff */
[----:B------:R-:W1:Y:S11]  /*bef0*/  FENCE.VIEW.ASYNC.S ;  /* 0x00000000000073c6 */ /* 0x000e760000000000 */
[----:B-1----:R1:W3:Y:S01]  /*bf00*/  SYNCS.EXCH.64 URZ, [UR6+0x200], UR4 ;  /* 0x0002000406ff75b2 */ /* 0x0022e20008000100 */
[----:B------:R-:W-:Y:S01]  /*bf10*/  NOP ;  /* 0x0000000000007918 */ /* 0x000fe20000000000 */
.L_x_74:
[----:B------:R-:W-:Y:S01]  /*bf20*/  NOP ;  /* 0x0000000000007918 */ /* 0x000fe20000000000 */
.L_x_73:
[----:B------:R-:W-:Y:S02]  /*bf30*/  UISETP.NE.AND UP0, UPT, UR70, 0xc, UPT ;  /* 0x0000000c4600788c */ /* 0x000fe4000bf05270 */
[----:B-1----:R-:W-:-:S04]  /*bf40*/  ULOP3.LUT UR4, UR70, 0xfffffffc, URZ, 0xc0, !UPT ;  /* 0xfffffffc46047892 */ /* 0x002fc8000f8ec0ff */
[----:B------:R-:W-:-:S03]  /*bf50*/  UISETP.NE.AND UP1, UPT, UR4, 0x8, UPT ;  /* 0x000000080400788c */ /* 0x000fc6000bf25270 */
[----:B------:R-:W-:Y:S08]  /*bf60*/  BRA.U UP0, `(.L_x_75) ;  /* 0x00000001002c7547 */ /* 0x000ff0000b800000 */
        /* <DEDUP_REMOVED lines=11> */
.L_x_75:
[----:B------:R-:W-:Y:S01]  /*c020*/  NOP ;  /* 0x0000000000007918 */ /* 0x000fe20000000000 */
[----:B------:R-:W-:Y:S05]  /*c030*/  BRA.U UP1, `(.L_x_76) ;  /* 0x0000001101ec7547 */ /* 0x000fea000b800000 */
[----:B------:R-:W-:-:S08]  /*c040*/  NOP ;  /* 0x0000000000007918 */ /* 0x000fd00000000000 */
[----:B------:R-:W1:-:S00]  /*c050*/  USETMAXREG.DEALLOC.CTAPOOL 0x40 ;  /* 0x00000040000079c8 */ /* 0x000e4000080e0500 */
[----:B------:R-:W2:Y:S01]  /*c060*/  S2UR UR17, SR_CTAID.X ;  /* 0x00000000001179c3 */ /* 0x000ea20000002500 */
[----:B-1----:R-:W2:Y:S01]  /*c070*/  LDCU UR4, c[0x0][0x640] ;  /* 0x0000c800ff0477ac */ /* 0x002ea20008000800 */
[----:B---3--:R-:W1:Y:S01]  /*c080*/  S2R R3, SR_TID.X ;  /* 0x0000000000037919 */ /* 0x008e620000002100 */
[----:B------:R-:W-:Y:S02]  /*c090*/  IMAD.MOV.U32 R0, RZ, RZ, 0x1 ;  /* 0x00000001ff007424 */ /* 0x000fe400078e00ff */
[----:B------:R-:W-:Y:S01]  /*c0a0*/  HFMA2 R8, -RZ, RZ, 0, 5.9604644775390625e-08 ;  /* 0x00000001ff087431 */ /* 0x000fe200000001ff */
[----:B----4-:R-:W3:Y:S01]  /*c0b0*/  LDCU UR6, c[0x0][0x654] ;  /* 0x0000ca80ff0677ac */ /* 0x010ee20008000800 */
[----:B------:R-:W4:Y:S01]  /*c0c0*/  LDCU UR7, c[0x0][0x63c] ;  /* 0x0000c780ff0777ac */ /* 0x000f220008000800 */
[----:B------:R-:W5:Y:S01]  /*c0d0*/  LDCU.64 UR8, c[0x0][0x630] ;  /* 0x0000c600ff0877ac */ /* 0x000f620008000a00 */
[----:B------:R-:W1:Y:S01]  /*c0e0*/  LDCU.U8 UR13, c[0x0][0x638] ;  /* 0x0000c700ff0d77ac */ /* 0x000e620008000000 */
[----:B------:R-:W1:Y:S01]  /*c0f0*/  LDCU.U8 UR14, c[0x0][0x650] ;  /* 0x0000ca00ff0e77ac */ /* 0x000e620008000000 */
[----:B--2---:R-:W-:Y:S01]  /*c100*/  UIMAD.WIDE.U32 UR4, UR17, UR4, URZ ;  /* 0x00000004110472a5 */ /* 0x004fe2000f8e00ff */
[----:B------:R-:W2:Y:S03]  /*c110*/  LDCU.U8 UR11, c[0x0][0x639] ;  /* 0x0000c720ff0b77ac */ /* 0x000ea60008000000 */
[----:B------:R-:W-:Y:S01]  /*c120*/  UIADD3 UR4, UPT, UPT, -UR5, UR17, URZ ;  /* 0x0000001105047290 */ /* 0x000fe2000fffe1ff */
[----:B------:R-:W2:Y:S01]  /*c130*/  LDCU.U8 UR12, c[0x0][0x651] ;  /* 0x0000ca20ff0c77ac */ /* 0x000ea20008000000 */
[C---:B-1----:R-:W-:Y:S01]  /*c140*/  IMAD.SHL.U32 R5, R3.reuse, 0x80, RZ ;  /* 0x0000008003057824 */ /* 0x042fe200078e00ff */
[----:B------:R-:W-:Y:S01]  /*c150*/  LOP3.LUT R2, R3, 0x7f, RZ, 0xc0, !PT ;  /* 0x0000007f03027812 */ /* 0x000fe200078ec0ff */
[----:B------:R-:W-:-:S03]  /*c160*/  USHF.R.U32.HI UR4, URZ, UR76, UR4 ;  /* 0x0000004cff047299 */ /* 0x000fc60008011604 */
[----:B------:R-:W-:Y:S01]  /*c170*/  LOP3.LUT R5, R5, 0xf80, RZ, 0xc0, !PT ;  /* 0x00000f8005057812 */ /* 0x000fe200078ec0ff */
[----:B------:R-:W-:Y:S01]  /*c180*/  UIADD3 UR4, UPT, UPT, UR5, UR4, URZ ;  /* 0x0000000405047290 */ /* 0x000fe2000fffe0ff */
[----:B------:R-:W-:-:S03]  /*c190*/  SHF.R.U32.HI R36, RZ, 0x5, R2 ;  /* 0x00000005ff247819 */ /* 0x000fc60000011602 */
[----:B------:R-:W-:Y:S02]  /*c1a0*/  USHF.R.U32.HI UR10, URZ, UR77, UR4 ;  /* 0x0000004dff0a7299 */ /* 0x000fe40008011604 */
[----:B------:R-:W-:Y:S02]  /*c1b0*/  IMAD R38, R36, 0x1000, R5 ;  /* 0x0000100024267824 */ /* 0x000fe400078e0205 */
[----:B---3--:R-:W-:Y:S02]  /*c1c0*/  UISETP.GE.AND UP0, UPT, UR10, UR6, UPT ;  /* 0x000000060a00728c */ /* 0x008fe4000bf06270 */
[----:B------:R-:W-:Y:S02]  /*c1d0*/  UIADD3 UR4, UPT, UPT, -UR10, URZ, URZ ;  /* 0x000000ff0a047290 */ /* 0x000fe4000fffe1ff */
[----:B------:R-:W-:Y:S02]  /*c1e0*/  USEL UR6, UR13, UR14, !UP0 ;  /* 0x0000000e0d067287 */ /* 0x000fe4000c000000 */
[----:B----4-:R-:W-:-:S02]  /*c1f0*/  UIMAD UR7, UR4, UR7, UR17 ;  /* 0x00000007040772a4 */ /* 0x010fc4000f8e0211 */
[----:B------:R-:W-:Y:S01]  /*c200*/  ULOP3.LUT UR6, UR6, 0xff, URZ, 0xc0, !UPT ;  /* 0x000000ff06067892 */ /* 0x000fe2000f8ec0ff */
[----:B------:R-:W1:Y:S02]  /*c210*/  LDCU.U8 UR14, c[0x0][0x62c] ;  /* 0x0000c580ff0e77ac */ /* 0x000e640008000000 */
[----:B-----5:R-:W3:Y:S01]  /*c220*/  @UP0 LDCU UR9, c[0x0][0x64c] ;  /* 0x0000c980ff0907ac */ /* 0x020ee20008000800 */
[----:B------:R-:W4:Y:S01]  /*c230*/  @UP0 LDCU UR8, c[0x0][0x648] ;  /* 0x0000c900ff0807ac */ /* 0x000f220008000800 */
[----:B---3--:R-:W-:Y:S02]  /*c240*/  UIMAD.WIDE.U32 UR4, UR7, UR9, URZ ;  /* 0x00000009070472a5 */ /* 0x008fe4000f8e00ff */
[----:B--2---:R-:W-:Y:S01]  /*c250*/  USEL UR9, UR11, UR12, !UP0 ;  /* 0x0000000c0b097287 */ /* 0x004fe2000c000000 */
[----:B------:R-:W2:Y:S01]  /*c260*/  S2UR UR11, SR_CgaCtaId ;  /* 0x00000000000b79c3 */ /* 0x000ea20000008800 */
[----:B------:R-:W-:Y:S01]  /*c270*/  UIADD3 UR4, UPT, UPT, UR7, -UR5, URZ ;  /* 0x8000000507047290 */ /* 0x000fe2000fffe0ff */
[----:B------:R-:W3:Y:S03]  /*c280*/  LDCU.64 UR12, c[0x0][0x620] ;  /* 0x0000c400ff0c77ac */ /* 0x000ee60008000a00 */
[----:B------:R-:W-:-:S02]  /*c290*/  USHF.R.U32.HI UR4, URZ, UR6, UR4 ;  /* 0x00000006ff047299 */ /* 0x000fc40008011604 */
[----:B------:R-:W-:Y:S02]  /*c2a0*/  ULOP3.LUT UR6, UR9, 0xff, URZ, 0xc0, !UPT ;  /* 0x000000ff09067892 */ /* 0x000fe4000f8ec0ff */
[----:B------:R-:W-:Y:S01]  /*c2b0*/  UIADD3 UR4, UPT, UPT, UR5, UR4, URZ ;  /* 0x0000000405047290 */ /* 0x000fe2000fffe0ff */
[----:B------:R-:W5:Y:S03]  /*c2c0*/  LDCU UR5, c[0x0][0x628] ;  /* 0x0000c500ff0577ac */ /* 0x000f660008000800 */
[----:B------:R-:W-:Y:S01]  /*c2d0*/  USHF.R.U32.HI UR16, URZ, UR6, UR4 ;  /* 0x00000006ff107299 */ /* 0x000fe20008011604 */
[----:B------:R-:W1:Y:S03]  /*c2e0*/  LDCU UR9, c[0x0][0x60c] ;  /* 0x0000c180ff0977ac */ /* 0x000e660008000800 */
[----:B------:R-:W-:-:S04]  /*c2f0*/  UIADD3 UR4, UPT, UPT, -UR16, URZ, URZ ;  /* 0x000000ff10047290 */ /* 0x000fc8000fffe1ff */
[----:B----4-:R-:W-:-:S03]  /*c300*/  UIMAD UR4, UR8, UR4, UR7 ;  /* 0x00000004080472a4 */ /* 0x010fc6000f8e0207 */
[----:B------:R-:W-:Y:S01]  /*c310*/  UMOV UR7, 0x400 ;  /* 0x0000040000077882 */ /* 0x000fe20000000000 */
[----:B---3--:R-:W-:Y:S02]  /*c320*/  UIMAD UR6, UR10, UR12, UR4 ;  /* 0x0000000c0a0672a4 */ /* 0x008fe4000f8e0204 */
[----:B--2---:R-:W-:Y:S02]  /*c330*/  ULEA UR7, UR11, UR7, 0x18 ;  /* 0x000000070b077291 */ /* 0x004fe4000f8ec0ff */
[----:B-----5:R-:W-:Y:S02]  /*c340*/  UIMAD.WIDE.U32 UR4, UR6, UR5, URZ ;  /* 0x00000005060472a5 */ /* 0x020fe4000f8e00ff */
[----:B------:R-:W-:Y:S02]  /*c350*/  UIADD3 UR8, UPT, UPT, UR7, 0x198, URZ ;  /* 0x0000019807087890 */ /* 0x000fe4000fffe0ff */
[----:B------:R-:W-:Y:S02]  /*c360*/  UIADD3 UR4, UPT, UPT, UR6, -UR5, URZ ;  /* 0x8000000506047290 */ /* 0x000fe4000fffe0ff */
[----:B------:R-:W-:Y:S01]  /*c370*/  UPRMT UR8, UR74, 0x654, UR8 ;  /* 0x000006544a087896 */ /* 0x000fe20008000008 */
[----:B------:R-:W-:Y:S01]  /*c380*/  BAR.SYNC.DEFER_BLOCKING 0x2, 0x120 ;  /* 0x0084800000007b1d */ /* 0x000fe20000010000 */
[----:B-1----:R-:W-:-:S02]  /*c390*/  USHF.R.U32.HI UR4, URZ, UR14, UR4 ;  /* 0x0000000eff047299 */ /* 0x002fc40008011604 */
[----:B------:R-:W-:Y:S02]  /*c3a0*/  UISETP.GE.AND UP0, UPT, UR17, UR9, UPT ;  /* 0x000000091100728c */ /* 0x000fe4000bf06270 */
[----:B------:R-:W-:Y:S01]  /*c3b0*/  UIADD3 UR4, UPT, UPT, UR5, UR4, URZ ;  /* 0x0000000405047290 */ /* 0x000fe2000fffe0ff */
[----:B------:R-:W1:Y:S02]  /*c3c0*/  LDCU.U8 UR14, c[0x0][0x62d] ;  /* 0x0000c5a0ff0e77ac */ /* 0x000e640008000000 */
[----:B------:R2:W-:Y:S01]  /*c3d0*/  SYNCS.ARRIVE.TRANS64.RED.ART0 RZ, [UR8], R0 ;  /* 0x00000000ffff79a7 */ /* 0x0005e20008500408 */
[----:B-1----:R-:W-:-:S04]  /*c3e0*/  USHF.R.U32.HI UR14, URZ, UR14, UR4 ;  /* 0x0000000eff0e7299 */ /* 0x002fc80008011604 */
[----:B------:R-:W-:-:S04]  /*c3f0*/  UIADD3 UR4, UPT, UPT, -UR14, URZ, URZ ;  /* 0x000000ff0e047290 */ /* 0x000fc8000fffe1ff */
[----:B------:R-:W-:Y:S01]  /*c400*/  UIMAD UR15, UR4, UR13, UR6 ;  /* 0x0000000d040f72a4 */ /* 0x000fe2000f8e0206 */
[----:B--2---:R-:W-:Y:S11]  /*c410*/  BRA.U UP0, `(.L_x_77) ;  /* 0x0000000d00e07547 */ /* 0x004ff6000b800000 */
[----:B------:R-:W1:Y:S01]  /*c420*/  LDCU UR5, c[0x0][0x614] ;  /* 0x0000c280ff0577ac */ /* 0x000e620008000800 */
[----:B------:R-:W-:Y:S01]  /*c430*/  MOV R37, UR7 ;  /* 0x0000000700257c02 */ /* 0x000fe20008000f00 */
[----:B------:R-:W-:Y:S01]  /*c440*/  IMAD.SHL.U32 R36, R36, 0x200000, RZ ;  /* 0x0020000024247824 */ /* 0x000fe200078e00ff */
[----:B------:R-:W2:Y:S02]  /*c450*/  LDCU UR12, c[0x0][0x38c] ;  /* 0x00007180ff0c77ac */ /* 0x000ea40008000800 */
[----:B------:R-:W-:Y:S01]  /*c460*/  IADD3 R38, PT, PT, R37, 0x800, R38 ;  /* 0x0000080025267810 */ /* 0x000fe20007ffe026 */
[----:B------:R-:W3:Y:S01]  /*c470*/  LDCU UR9, c[0x0][0x380] ;  /* 0x00007000ff0977ac */ /* 0x000ee20008000800 */
[----:B------:R-:W-:Y:S01]  /*c480*/  ULOP3.LUT UR4, UR70, 0x3, URZ, 0xc0, !UPT ;  /* 0x0000000346047892 */ /* 0x000fe2000f8ec0ff */
[----:B------:R-:W-:Y:S01]  /*c490*/  UMOV UR20, 0x0 ;  /* 0x0000000000147882 */ /* 0x000fe20000000000 */
[----:B------:R-:W-:Y:S02]  /*c4a0*/  UMOV UR21, 0x1 ;  /* 0x0000000100157882 */ /* 0x000fe40000000000 */
[----:B------:R-:W-:-:S02]  /*c4b0*/  UIADD3 UR6, UPT, UPT, UR4, 0x3, URZ ;  /* 0x0000000304067890 */ /* 0x000fc4000fffe0ff */
[----:B-1----:R-:W-:-:S04]  /*c4c0*/  UIADD3 UR5, UPT, UPT, -UR16, UR5, URZ ;  /* 0x0000000510057290 */ /* 0x002fc8000fffe1ff */
[----:B------:R-:W-:Y:S01]  /*c4d0*/  IMAD.U32 R4, RZ, RZ, UR6 ;  /* 0x00000006ff047e24 */ /* 0x000fe2000f8e00ff */
[----:B--2---:R-:W-:Y:S02]  /*c4e0*/  UISETP.GT.AND UP0, UPT, UR12, URZ, UPT ;  /* 0x000000ff0c00728c */ /* 0x004fe4000bf04270 */
[----:B------:R-:W-:Y:S02]  /*c4f0*/  UIADD3 UR13, UPT, UPT, UR12, -0x1, URZ ;  /* 0xffffffff0c0d7890 */ /* 0x000fe4000fffe0ff */
[----:B---3--:R-:W-:Y:S01]  /*c500*/  UIADD3 UR4, UPT, UPT, UR12, -UR9, URZ ;  /* 0x800000090c047290 */ /* 0x008fe2000fffe0ff */
[----:B------:R1:W-:Y:S01]  /*c510*/  BAR.SYNC.DEFER_BLOCKING R4, 0x40 ;  /* 0x000100040000751d */ /* 0x0003e20000010000 */
[----:B------:R-:W-:Y:S02]  /*c520*/  UIADD3 UR9, UPT, UPT, -UR12, URZ, URZ ;  /* 0x000000ff0c097290 */ /* 0x000fe4000fffe1ff */
[----:B------:R-:W-:Y:S02]  /*c530*/  ULEA UR4, UR5, UR4, 0x7 ;  /* 0x0000000405047291 */ /* 0x000fe4000f8e38ff */
[----:B------:R-:W-:-:S02]  /*c540*/  USHF.R.S32.HI UR9, URZ, 0x1f, UR9 ;  /* 0x0000001fff097899 */ /* 0x000fc40008011409 */
[----:B------:R-:W-:Y:S02]  /*c550*/  UIADD3 UR10, UPT, UPT, -UR4, URZ, URZ ;  /* 0x000000ff040a7290 */ /* 0x000fe4000fffe1ff */
[----:B------:R-:W-:Y:S02]  /*c560*/  ULEA.HI UR12, UR9, -UR12, URZ, 0x7 ;  /* 0x8000000c090c7291 */ /* 0x000fe4000f8f38ff */
[----:B------:R-:W-:Y:S02]  /*c570*/  USHF.R.S32.HI UR9, URZ, 0x1f, UR10 ;  /* 0x0000001fff097899 */ /* 0x000fe4000801140a */
[----:B------:R-:W-:Y:S02]  /*c580*/  UIADD3 UR5, UPT, UPT, UR4, -0x1, URZ ;  /* 0xffffffff04057890 */ /* 0x000fe4000fffe0ff */
[----:B------:R-:W-:Y:S02]  /*c590*/  UISETP.GT.AND UP1, UPT, UR4, URZ, UPT ;  /* 0x000000ff0400728c */ /* 0x000fe4000bf24270 */
[----:B------:R-:W-:-:S02]  /*c5a0*/  USHF.R.S32.HI UR11, URZ, 0x1f, UR13 ;  /* 0x0000001fff0b7899 */ /* 0x000fc4000801140d */
[----:B------:R-:W-:Y:S02]  /*c5b0*/  ULEA.HI UR4, UR9, -UR4, URZ, 0x7 ;  /* 0x8000000409047291 */ /* 0x000fe4000f8f38ff */
[----:B------:R-:W-:Y:S02]  /*c5c0*/  USHF.R.S32.HI UR10, URZ, 0x1f, UR5 ;  /* 0x0000001fff0a7899 */ /* 0x000fe40008011405 */
[----:B------:R-:W-:Y:S01]  /*c5d0*/  ULEA.HI UR13, UR11, UR13, URZ, 0x7 ;  /* 0x0000000d0b0d7291 */ /* 0x000fe2000f8f38ff */
[----:B------:R1:W-:Y:S01]  /*c5e0*/  SYNCS.ARRIVE.TRANS64.ART0 RZ, [UR7+0x1c8], R0 ;  /* 0x0001c800ffff79a7 */ /* 0x0003e20008500007 */
[----:B------:R-:W-:Y:S02]  /*c5f0*/  USHF.R.S32.HI UR4, URZ, 0x7, UR4 ;  /* 0x00000007ff047899 */ /* 0x000fe40008011404 */
[----:B------:R-:W-:Y:S02]  /*c600*/  USHF.R.S32.HI UR11, URZ, 0x7, UR12 ;  /* 0x00000007ff0b7899 */ /* 0x000fe4000801140c */
[----:B------:R-:W-:-:S02]  /*c610*/  ULEA.HI UR5, UR10, UR5, URZ, 0x7 ;  /* 0x000000050a057291 */ /* 0x000fc4000f8f38ff */
[----:B------:R-:W-:Y:S02]  /*c620*/  UIADD3 UR9, UPT, UPT, -UR4, URZ, URZ ;  /* 0x000000ff04097290 */ /* 0x000fe4000fffe1ff */
[----:B------:R-:W-:Y:S02]  /*c630*/  @UP0 UIMAD.WIDE UR18, UR13, 0x2000000, UR20 ;  /* 0x020000000d1208a5 */ /* 0x000fe4000f8e0214 */
[----:B------:R-:W-:Y:S02]  /*c640*/  ULEA.HI.SX32 UR5, UR5, 0x1, 0x19 ;  /* 0x0000000105057891 */ /* 0x000fe4000f8fcaff */
[----:B------:R-:W-:-:S05]  /*c650*/  UIADD3 UR4, UPT, UPT, -UR11, URZ, URZ ;  /* 0x000000ff0b047290 */ /* 0x000fca000fffe1ff */
[----:B------:R-:W-:Y:S02]  /*c660*/  @!UP1 UMOV UR5, UR9 ;  /* 0x0000000900059c82 */ /* 0x000fe40008000000 */
[----:B------:R-:W-:Y:S02]  /*c670*/  @UP0 UMOV UR4, UR19 ;  /* 0x0000001300040c82 */ /* 0x000fe40008000000 */
[----:B------:R-:W-:-:S04]  /*c680*/  UISETP.LT.AND UP0, UPT, UR5, UR4, UPT ;  /* 0x000000040500728c */ /* 0x000fc8000bf01270 */
[----:B------:R-:W-:-:S04]  /*c690*/  USEL UR4, UR5, UR4, UP0 ;  /* 0x0000000405047287 */ /* 0x000fc80008000000 */
[----:B------:R-:W-:-:S09]  /*c6a0*/  UISETP.GE.AND UP0, UPT, UR4, 0x2, UPT ;  /* 0x000000020400788c */ /* 0x000fd2000bf06270 */
[----:B-1----:R-:W-:Y:S05]  /*c6b0*/  BRA.U !UP0, `(.L_x_78) ;  /* 0x0000000108e07547 */ /* 0x002fea000b800000 */
[----:B------:R-:W-:Y:S01]  /*c6c0*/  LEA R39, R2, UR7, 0x2 ;  /* 0x0000000702277c11 */ /* 0x000fe2000f8e10ff */
[----:B------:R-:W-:-:S12]  /*c6d0*/  UIADD3 UR5, UPT, UPT, -UR4, URZ, URZ ;  /* 0x000000ff04057290 */ /* 0x000fd8000fffe1ff */
.L_x_80:
[----:B-1----:R-:W-:-:S05]  /*c6e0*/  IMAD.U32 R5, RZ, RZ, UR6 ;  /* 0x00000006ff057e24 */ /* 0x002fca000f8e00ff */
[----:B------:R1:W-:Y:S06]  /*c6f0*/  BAR.SYNC.DEFER_BLOCKING R5, 0x40 ;  /* 0x000100050000751d */ /* 0x0003ec0000010000 */
[----:B--2---:R-:W2:Y:S02]  /*c700*/  LDS R40, [R39+0x20c] ;  /* 0x00020c0027287984 */ /* 0x004ea40000000800 */
[----:B--2---:R-:W-:-:S13]  /*c710*/  FSETP.GEU.AND P0, PT, R40, 1, PT ;  /* 0x3f8000002800780b */ /* 0x004fda0003f0e000 */
[----:B------:R-:W-:-:S04]  /*c720*/  VOTE.ANY R4, PT, !P0 ;  /* 0x0000000000047806 */ /* 0x000fc800040e0100 */
[----:B------:R-:W-:-:S13]  /*c730*/  ISETP.NE.AND P0, PT, R4, RZ, PT ;  /* 0x000000ff0400720c */ /* 0x000fda0003f05270 */
[----:B-1----:R-:W-:Y:S05]  /*c740*/  @!P0 BRA `(.L_x_79) ;  /* 0x0000000000a88947 */ /* 0x002fea0003800000 */
[----:B------:R-:W-:-:S13]  /*c750*/  R2UR UR4, R36 ;  /* 0x00000000240472ca */ /* 0x000fda00000e0000 */
[----:B------:R-:W1:Y:S02]  /*c760*/  LDTM.x16 R20, tmem[UR4+0x100] ;  /* 0x00010004001479ee */ /* 0x000e640008240000 */
[-C--:B-1----:R-:W-:Y:S02]  /*c770*/  FMUL2 R20, R20.F32x2.HI_LO, R40.reuse.F32 ;  /* 0x000000281414724a */ /* 0x082fe40001000000 */
[-C--:B------:R-:W-:Y:S02]  /*c780*/  FMUL2 R22, R22.F32x2.HI_LO, R40.reuse.F32 ;  /* 0x000000281616724a */ /* 0x080fe40001000000 */
[-C--:B------:R-:W-:Y:S02]  /*c790*/  FMUL2 R24, R24.F32x2.HI_LO, R40.reuse.F32 ;  /* 0x000000281818724a */ /* 0x080fe40001000000 */
[-C--:B------:R-:W-:Y:S02]  /*c7a0*/  FMUL2 R26, R26.F32x2.HI_LO, R40.reuse.F32 ;  /* 0x000000281a1a724a */ /* 0x080fe40001000000 */
[----:B------:R-:W-:-:S02]  /*c7b0*/  FMUL2 R28, R28.F32x2.HI_LO, R40.F32 ;  /* 0x000000281c1c724a */ /* 0x000fc40001000000 */
[-C--:B------:R-:W-:Y:S02]  /*c7c0*/  FMUL2 R30, R30.F32x2.HI_LO, R40.reuse.F32 ;  /* 0x000000281e1e724a */ /* 0x080fe40001000000 */
[-C--:B------:R-:W-:Y:S02]  /*c7d0*/  FMUL2 R32, R32.F32x2.HI_LO, R40.reuse.F32 ;  /* 0x000000282020724a */ /* 0x080fe40001000000 */
[----:B------:R-:W-:-:S04]  /*c7e0*/  FMUL2 R34, R34.F32x2.HI_LO, R40.F32 ;  /* 0x000000282222724a */ /* 0x000fc80001000000 */
[----:B------:R-:W-:Y:S01]  /*c7f0*/  STTM.x16 tmem[UR4+0x100], R20 ;  /* 0x00010014000079ed */ /* 0x000fe20008240004 */
        /* <DEDUP_REMOVED lines=29> */
[----:B------:R1:W-:Y:S01]  /*c9d0*/  STTM.x16 tmem[UR4+0x130], R4 ;  /* 0x00013004000079ed */ /* 0x0003e20008240004 */
[----:B------:R-:W2:Y:S02]  /*c9e0*/  FENCE.VIEW.ASYNC.T ;  /* 0x00000000000073c6 */ /* 0x000ea40000000200 */
.L_x_79:
[----:B--2---:R2:W-:Y:S01]  /*c9f0*/  SYNCS.ARRIVE.TRANS64.RED.ART0 RZ, [UR8], R0 ;  /* 0x00000000ffff79a7 */ /* 0x0045e20008500408 */
[----:B------:R-:W-:-:S04]  /*ca00*/  UIADD3 UR5, UPT, UPT, UR5, 0x1, URZ ;  /* 0x0000000105057890 */ /* 0x000fc8000fffe0ff */
[----:B------:R-:W-:Y:S01]  /*ca10*/  UISETP.NE.AND UP0, UPT, UR5, -0x1, UPT ;  /* 0xffffffff0500788c */ /* 0x000fe2000bf05270 */
[----:B------:R2:W-:Y:S08]  /*ca20*/  SYNCS.ARRIVE.TRANS64.ART0 RZ, [UR7+0x1c8], R0 ;  /* 0x0001c800ffff79a7 */ /* 0x0005f00008500007 */
[----:B------:R-:W-:Y:S05]  /*ca30*/  BRA.U UP0, `(.L_x_80) ;  /* 0xfffffffd00287547 */ /* 0x000fea000b83ffff */
.L_x_78:
[----:B-1----:R-:W-:Y:S01]  /*ca40*/  IMAD.U32 R6, RZ, RZ, UR6 ;  /* 0x00000006ff067e24 */ /* 0x002fe2000f8e00ff */
[----:B------:R-:W-:Y:S01]  /*ca50*/  LEA R5, R2, UR7, 0x2 ;  /* 0x0000000702057c11 */ /* 0x000fe2000f8e10ff */
[----:B------:R-:W-:Y:S02]  /*ca60*/  IMAD.MOV.U32 R27, RZ, RZ, 0x10 ;  /* 0x00000010ff1b7424 */ /* 0x000fe400078e00ff */
[----:B------:R-:W-:Y:S01]  /*ca70*/  IMAD.MOV.U32 R28, RZ, RZ, 0x20 ;  /* 0x00000020ff1c7424 */ /* 0x000fe200078e00ff */
[----:B------:R1:W-:Y:S01]  /*ca80*/  BAR.SYNC.DEFER_BLOCKING R6, 0x40 ;  /* 0x000100060000751d */ /* 0x0003e20000010000 */
[----:B------:R-:W-:-:S05]  /*ca90*/  IMAD.MOV.U32 R4, RZ, RZ, -0x80000000 ;  /* 0x80000000ff047424 */ /* 0x000fca00078e00ff */
[----:B------:R1:W3:Y:S04]  /*caa0*/  LDS R25, [R5+0x20c] ;  /* 0x00020c0005197984 */ /* 0x0002e80000000800 */
[----:B------:R1:W4:Y:S01]  /*cab0*/  LDS R24, [R5+0x40c] ;  /* 0x00040c0005187984 */ /* 0x0003220000000800 */
[----:B------:R1:W-:Y:S01]  /*cac0*/  SYNCS.ARRIVE.TRANS64.ART0 RZ, [UR7+0x1c8], R0 ;  /* 0x0001c800ffff79a7 */ /* 0x0003e20008500007 */
[----:B------:R-:W5:Y:S02]  /*cad0*/  SYNCS.PHASECHK.TRANS64.TRYWAIT P2, [UR7+0x1b0], RZ ;  /* 0x0001b0ffff0075a7 */ /* 0x000f640008041107 */
[----:B-----5:R-:W-:-:S05]  /*cae0*/  R2P PR, R3, 0x3 ;  /* 0x0000000303007804 */ /* 0x020fca0000000000 */
[----:B------:R-:W-:Y:S02]  /*caf0*/  SEL R27, R27, 0xfffffff0, !P0 ;  /* 0xfffffff01b1b7807 */ /* 0x000fe40004000000 */
[----:B------:R-:W-:Y:S01]  /*cb00*/  SEL R28, R28, 0xffffffe0, !P1 ;  /* 0xffffffe01c1c7807 */ /* 0x000fe20004800000 */
[----:B-1-34-:R-:W-:Y:S06]  /*cb10*/  @!P2 BRA `(.L_x_81) ;  /* 0x0000001400f8a947 */ /* 0x01afec0003800000 */
.L_x_143:
[----:B------:R-:W3:Y:S01]  /*cb20*/  SYNCS.PHASECHK.TRANS64.TRYWAIT P0, [UR7+0x1d8], R4 ;  /* 0x0001d804ff0075a7 */ /* 0x000ee20008001107 */
[----:B------:R-:W-:Y:S02]  /*cb30*/  SHF.R.U32.HI R5, RZ, 0x3, R38 ;  /* 0x00000003ff057819 */ /* 0x000fe40000011626 */
[C---:B------:R-:W-:Y:S02]  /*cb40*/  FSETP.NE.AND P1, PT, R25.reuse, RZ, PT ;  /* 0x000000ff1900720b */ /* 0x040fe40003f25000 */
[----:B------:R-:W-:Y:S02]  /*cb50*/  R2UR UR4, R36 ;  /* 0x00000000240472ca */ /* 0x000fe400000e0000 */
[----:B------:R-:W-:Y:S02]  /*cb60*/  LOP3.LUT R38, R38, 0x70, R5, 0x78, !PT ;  /* 0x0000007026267812 */ /* 0x000fe400078e7805 */
[----:B------:R-:W-:Y:S01]  /*cb70*/  FSEL R26, R25, 1, P1 ;  /* 0x3f800000191a7808 */ /* 0x000fe20000800000 */
[----:B---3--:R-:W-:Y:S10]  /*cb80*/  @!P0 BRA `(.L_x_82) ;  /* 0x0000001400f08947 */ /* 0x008ff40003800000 */
.L_x_145:
[----:B---3--:R-:W3:Y:S01]  /*cb90*/  LDTM.x16 R4, tmem[UR4+0x100] ;  /* 0x00010004000479ee */ /* 0x008ee20008240000 */
[----:B------:R-:W3:Y:S01]  /*cba0*/  MUFU.RCP R26, R26 ;  /* 0x0000001a001a7308 */ /* 0x000ee20000001000 */
[----:B------:R-:W-:Y:S01]  /*cbb0*/  R2UR UR4, R36 ;  /* 0x00000000240472ca */ /* 0x000fe200000e0000 */
[----:B------:R-:W-:Y:S01]  /*cbc0*/  IMAD.IADD R29, R27, 0x1, R38 ;  /* 0x000000011b1d7824 */ /* 0x000fe200078e0226 */
[----:B------:R-:W-:Y:S01]  /*cbd0*/  LOP3.LUT P0, RZ, R3, 0x4, RZ, 0xc0, !PT ;  /* 0x0000000403ff7812 */ /* 0x000fe2000780c0ff */
[----:B------:R-:W4:Y:S01]  /*cbe0*/  LDCU UR5, c[0x0][0x614] ;  /* 0x0000c280ff0577ac */ /* 0x000f220008000800 */
[----:B------:R-:W-:Y:S01]  /*cbf0*/  BSSY.RECONVERGENT B0, `(.L_x_77) ;  /* 0x000007a000007945 */ /* 0x000fe20003800200 */
[----:B------:R-:W5:Y:S02]  /*cc00*/  LDCU UR9, c[0x0][0x380] ;  /* 0x00007000ff0977ac */ /* 0x000f640008000800 */
[----:B------:R-:W1:Y:S01]  /*cc10*/  @P1 MUFU.LG2 R25, R25 ;  /* 0x0000001900191308 */ /* 0x000e620000000c00 */
[----:B------:R-:W-:Y:S01]  /*cc20*/  USHF.L.U32 UR6, UR17, 0x7, URZ ;  /* 0x0000000711067899 */ /* 0x000fe200080006ff */
[----:B---3--:R-:W-:-:S02]  /*cc30*/  FMUL2 R10, R10.F32x2.HI_LO, R26.F32 ;  /* 0x0000001a0a0a724a */ /* 0x008fc40001000000 */
[-C--:B------:R-:W-:Y:S02]  /*cc40*/  FMUL2 R8, R8.F32x2.HI_LO, R26.reuse.F32 ;  /* 0x0000001a0808724a */ /* 0x080fe40001000000 */
[----:B------:R-:W-:Y:S01]  /*cc50*/  FMUL2 R6, R6.F32x2.HI_LO, R26.F32 ;  /* 0x0000001a0606724a */ /* 0x000fe20001000000 */
[----:B------:R-:W-:Y:S01]  /*cc60*/  F2FP.BF16.F32.PACK_AB R11, R11, R10 ;  /* 0x0000000a0b0b723e */ /* 0x000fe200000010ff */
        /* <DEDUP_REMOVED lines=10> */
[----:B------:R3:W-:Y:S01]  /*cd10*/  STS.128 [R38], R8 ;  /* 0x0000000826007388 */ /* 0x0007e20000000c00 */
[----:B------:R-:W-:-:S02]  /*cd20*/  F2FP.BF16.F32.PACK_AB R21, R15, R14 ;  /* 0x0000000e0f15723e */ /* 0x000fc400000010ff */
[----:B------:R-:W-:-:S05]  /*cd30*/  F2FP.BF16.F32.PACK_AB R20, R13, R12 ;  /* 0x0000000c0d14723e */ /* 0x000fca00000010ff */
[----:B------:R2:W-:Y:S01]  /*cd40*/  STS.128 [R29], R20 ;  /* 0x000000141d007388 */ /* 0x0005e20000000c00 */
[----:B---3--:R-:W3:Y:S01]  /*cd50*/  LDTM.x16 R4, tmem[UR4+0x110] ;  /* 0x00011004000479ee */ /* 0x008ee20008240000 */
[C---:B--2---:R-:W-:Y:S01]  /*cd60*/  VIADD R29, R38.reuse, 0x40 ;  /* 0x00000040261d7836 */ /* 0x044fe20000000000 */
[----:B------:R-:W-:Y:S01]  /*cd70*/  @P0 IADD3 R29, PT, PT, R38, -0x40, RZ ;  /* 0xffffffc0261d0810 */ /* 0x000fe20007ffe0ff */
[-C--:B---3--:R-:W-:Y:S02]  /*cd80*/  FMUL2 R10, R10.F32x2.HI_LO, R26.reuse.F32 ;  /* 0x0000001a0a0a724a */ /* 0x088fe40001000000 */
[-C--:B------:R-:W-:Y:S02]  /*cd90*/  FMUL2 R8, R8.F32x2.HI_LO, R26.reuse.F32 ;  /* 0x0000001a0808724a */ /* 0x080fe40001000000 */
[----:B------:R-:W-:Y:S01]  /*cda0*/  FMUL2 R4, R4.F32x2.HI_LO, R26.F32 ;  /* 0x0000001a0404724a */ /* 0x000fe20001000000 */
[----:B------:R-:W-:Y:S01]  /*cdb0*/  F2FP.BF16.F32.PACK_AB R11, R11, R10 ;  /* 0x0000000a0b0b723e */ /* 0x000fe200000010ff */
[----:B------:R-:W-:Y:S01]  /*cdc0*/  FMUL2 R6, R6.F32x2.HI_LO, R26.F32 ;  /* 0x0000001a0606724a */ /* 0x000fe20001000000 */
[----:B------:R-:W-:Y:S01]  /*cdd0*/  F2FP.BF16.F32.PACK_AB R10, R9, R8 ;  /* 0x00000008090a723e */ /* 0x000fe200000010ff */
[----:B------:R-:W-:Y:S01]  /*cde0*/  FMUL2 R18, R18.F32x2.HI_LO, R26.F32 ;  /* 0x0000001a1212724a */ /* 0x000fe20001000000 */
[----:B------:R-:W-:Y:S01]  /*cdf0*/  F2FP.BF16.F32.PACK_AB R8, R5, R4 ;  /* 0x000000040508723e */ /* 0x000fe200000010ff */
[----:B------:R-:W-:Y:S01]  /*ce00*/  IMAD.IADD R4, R28, 0x1, R38 ;  /* 0x000000011c047824 */ /* 0x000fe200078e0226 */
[----:B------:R-:W-:Y:S01]  /*ce10*/  F2FP.BF16.F32.PACK_AB R9, R7, R6 ;  /* 0x000000060709723e */ /* 0x000fe200000010ff */
[----:B------:R-:W-:Y:S01]  /*ce20*/  FMUL2 R16, R16.F32x2.HI_LO, R26.F32 ;  /* 0x0000001a1010724a */ /* 0x000fe20001000000 */
[----:B------:R-:W-:Y:S01]  /*ce30*/  F2FP.BF16.F32.PACK_AB R23, R19, R18 ;  /* 0x000000121317723e */ /* 0x000fe200000010ff */
[----:B------:R-:W-:Y:S01]  /*ce40*/  FMUL2 R14, R14.F32x2.HI_LO, R26.F32 ;  /* 0x0000001a0e0e724a */ /* 0x000fe20001000000 */
[----:B------:R-:W-:Y:S01]  /*ce50*/  IADD3 R30, PT, PT, R27, R4, RZ ;  /* 0x000000041b1e7210 */ /* 0x000fe20007ffe0ff */
[----:B------:R-:W-:Y:S01]  /*ce60*/  FMUL2 R12, R12.F32x2.HI_LO, R26.F32 ;  /* 0x0000001a0c0c724a */ /* 0x000fe20001000000 */
[----:B------:R2:W-:Y:S01]  /*ce70*/  STS.128 [R4], R8 ;  /* 0x0000000804007388 */ /* 0x0005e20000000c00 */
[----:B------:R-:W-:-:S02]  /*ce80*/  F2FP.BF16.F32.PACK_AB R22, R17, R16 ;  /* 0x000000101116723e */ /* 0x000fc400000010ff */
[----:B------:R-:W-:Y:S02]  /*ce90*/  F2FP.BF16.F32.PACK_AB R21, R15, R14 ;  /* 0x0000000e0f15723e */ /* 0x000fe400000010ff */
[----:B------:R-:W-:Y:S02]  /*cea0*/  F2FP.BF16.F32.PACK_AB R20, R13, R12 ;  /* 0x0000000c0d14723e */ /* 0x000fe400000010ff */
[----:B------:R-:W-:-:S03]  /*ceb0*/  IADD3 R28, PT, PT, R28, R29, RZ ;  /* 0x0000001d1c1c7210 */ /* 0x000fc60007ffe0ff */
[----:B------:R3:W-:Y:S01]  /*cec0*/  STS.128 [R30], R20 ;  /* 0x000000141e007388 */ /* 0x0007e20000000c00 */
[----:B--2---:R-:W2:Y:S01]  /*ced0*/  LDTM.x16 R4, tmem[UR4+0x120] ;  /* 0x00012004000479ee */ /* 0x004ea20008240000 */
[C---:B---3--:R-:W-:Y:S02]  /*cee0*/  IMAD.IADD R30, R27.reuse, 0x1, R29 ;  /* 0x000000011b1e7824 */ /* 0x048fe400078e021d */
[----:B------:R-:W-:Y:S02]  /*cef0*/  IMAD.IADD R27, R27, 0x1, R28 ;  /* 0x000000011b1b7824 */ /* 0x000fe400078e021c */
[-C--:B--2---:R-:W-:Y:S02]  /*cf00*/  FMUL2 R10, R10.F32x2.HI_LO, R26.reuse.F32 ;  /* 0x0000001a0a0a724a */ /* 0x084fe40001000000 */
        /* <DEDUP_REMOVED lines=16> */
[----:B------:R-:W-:Y:S01]  /*d010*/  STS.128 [R30], R20 ;  /* 0x000000141e007388 */ /* 0x000fe20000000c00 */
[----:B--2---:R-:W2:Y:S01]  /*d020*/  LDTM.x16 R4, tmem[UR4+0x130] ;  /* 0x00013004000479ee */ /* 0x004ea20008240000 */
[----:B------:R-:W-:-:S04]  /*d030*/  ULOP3.LUT UR4, URZ, UR16, URZ, 0x33, !UPT ;  /* 0x00000010ff047292 */ /* 0x000fc8000f8e33ff */
[----:B----4-:R-:W-:Y:S02]  /*d040*/  UIADD3 UR5, UPT, UPT, UR4, UR5, URZ ;  /* 0x0000000504057290 */ /* 0x010fe4000fffe0ff */
[----:B------:R-:W-:-:S04]  /*d050*/  ULOP3.LUT UR4, UR6, 0x80, URZ, 0xc0, !UPT ;  /* 0x0000008006047892 */ /* 0x000fc8000f8ec0ff */
[----:B------:R-:W-:-:S04]  /*d060*/  ULEA UR5, UR5, UR4, 0x8 ;  /* 0x0000000405057291 */ /* 0x000fc8000f8e40ff */
[----:B-----5:R-:W-:-:S06]  /*d070*/  UIADD3 UR4, UPT, UPT, -UR5, UR9, URZ ;  /* 0x0000000905047290 */ /* 0x020fcc000fffe1ff */
[----:B------:R-:W-:Y:S01]  /*d080*/  ISETP.LT.AND P0, PT, R2, UR4, PT ;  /* 0x0000000402007c0c */ /* 0x000fe2000bf01270 */
        /* <DEDUP_REMOVED lines=15> */
[----:B------:R-:W-:Y:S01]  /*d180*/  F2FP.BF16.F32.PACK_AB R4, R13, R12 ;  /* 0x0000000c0d04723e */ /* 0x000fe200000010ff */
[----:B------:R-:W1:Y:S01]  /*d190*/  @P1 LDC R17, c[0x0][0x600] ;  /* 0x00018000ff111b82 */ /* 0x000e620000000800 */
[----:B------:R-:W-:-:S05]  /*d1a0*/  F2FP.BF16.F32.PACK_AB R5, R15, R14 ;  /* 0x0000000e0f05723e */ /* 0x000fca00000010ff */
[----:B------:R3:W-:Y:S01]  /*d1b0*/  STS.128 [R27], R4 ;  /* 0x000000041b007388 */ /* 0x0007e20000000c00 */
[----:B------:R4:W-:Y:S06]  /*d1c0*/  MEMBAR.ALL.CTA ;  /* 0x0000000000007992 */ /* 0x0009ec0000008000 */
[----:B----4-:R-:W4:Y:S01]  /*d1d0*/  FENCE.VIEW.ASYNC.S ;  /* 0x00000000000073c6 */ /* 0x010f220000000000 */
[----:B-1----:R-:W-:Y:S01]  /*d1e0*/  @P1 FFMA R17, R24, R17, R25 ;  /* 0x0000001118111223 */ /* 0x002fe20000000019 */
[----:B--2---:R-:W-:Y:S01]  /*d1f0*/  HFMA2 R8, -RZ, RZ, 0, 0 ;  /* 0x00000000ff087431 */ /* 0x004fe200000001ff */
[----:B----4-:R-:W-:Y:S01]  /*d200*/  SYNCS.ARRIVE.TRANS64.RED.ART0 RZ, [UR8], R0 ;  /* 0x00000000ffff79a7 */ /* 0x010fe20008500408 */
[----:B------:R1:W-:Y:S02]  /*d210*/  SYNCS.ARRIVE.TRANS64.ART0 RZ, [UR7+0x1d0], R0 ;  /* 0x0001d000ffff79a7 */ /* 0x0003e40008500007 */
[----:B-1----:R-:W-:Y:S01]  /*d220*/  MOV R0, 0xff800000 ;  /* 0xff80000000007802 */ /* 0x002fe20000000f00 */
[----:B------:R-:W-:Y:S01]  /*d230*/  @P1 FMUL R0, R17, 0.69314718246459960938 ;  /* 0x3f31721811001820 */ /* 0x000fe20000400000 */
[----:B---3--:R-:W-:Y:S06]  /*d240*/  @!P0 BRA `(.L_x_83) ;  /* 0x0000000000508947 */ /* 0x008fec0003800000 */
[----:B------:R-:W1:Y:S01]  /*d250*/  LDC.64 R6, c[0x0][0x3c8] ;  /* 0x0000f200ff067b82 */ /* 0x000e620000000a00 */
[----:B------:R-:W-:Y:S01]  /*d260*/  USHF.R.S32.HI UR4, URZ, 0x1f, UR15 ;  /* 0x0000001fff047899 */ /* 0x000fe2000801140f */
[----:B------:R-:W-:Y:S01]  /*d270*/  MOV R3, RZ ;  /* 0x000000ff00037202 */ /* 0x000fe20000000f00 */
[----:B------:R-:W2:Y:S01]  /*d280*/  LDCU.64 UR8, c[0x0][0x3b0] ;  /* 0x00007600ff0877ac */ /* 0x000ea20008000a00 */
[----:B------:R-:W3:Y:S04]  /*d290*/  LDCU.64 UR10, c[0x0][0x358] ;  /* 0x00006b00ff0a77ac */ /* 0x000ee80008000a00 */
[----:B------:R-:W4:Y:S01]  /*d2a0*/  LDC.64 R4, c[0x0][0x3d0] ;  /* 0x0000f400ff047b82 */ /* 0x000f220000000a00 */
[C---:B-1----:R-:W-:Y:S01]  /*d2b0*/  IMAD R10, R6.reuse, UR4, RZ ;  /* 0x00000004060a7c24 */ /* 0x042fe2000f8e02ff */
[----:B------:R-:W-:Y:S01]  /*d2c0*/  USHF.R.S32.HI UR4, URZ, 0x1f, UR14 ;  /* 0x0000001fff047899 */ /* 0x000fe2000801140e */
[----:B------:R-:W-:-:S04]  /*d2d0*/  IMAD.WIDE.U32 R2, R6, UR15, R2 ;  /* 0x0000000f06027c25 */ /* 0x000fc8000f8e0002 */
[----:B------:R-:W-:Y:S02]  /*d2e0*/  IMAD R7, R7, UR15, R10 ;  /* 0x0000000f07077c24 */ /* 0x000fe4000f8e020a */
[C---:B----4-:R-:W-:Y:S01]  /*d2f0*/  IMAD R6, R4.reuse, UR4, RZ ;  /* 0x0000000404067c24 */ /* 0x050fe2000f8e02ff */
[----:B------:R-:W-:Y:S02]  /*d300*/  USHF.R.S32.HI UR4, URZ, 0x1f, UR5 ;  /* 0x0000001fff047899 */ /* 0x000fe40008011405 */
[----:B------:R-:W-:Y:S01]  /*d310*/  IADD3 R3, PT, PT, R3, R7, RZ ;  /* 0x0000000703037210 */ /* 0x000fe20007ffe0ff */
[----:B------:R-:W-:Y:S02]  /*d320*/  IMAD R5, R5, UR14, R6 ;  /* 0x0000000e05057c24 */ /* 0x000fe4000f8e0206 */
[----:B------:R-:W-:-:S03]  /*d330*/  IMAD.WIDE.U32 R2, R4, UR14, R2 ;  /* 0x0000000e04027c25 */ /* 0x000fc6000f8e0002 */
[----:B------:R-:W-:-:S04]  /*d340*/  IADD3 R2, P0, PT, R2, UR5, RZ ;  /* 0x0000000502027c10 */ /* 0x000fc8000ff1e0ff */
[----:B------:R-:W-:Y:S02]  /*d350*/  IADD3.X R5, PT, PT, R3, UR4, R5, P0, !PT ;  /* 0x0000000403057c10 */ /* 0x000fe400087fe405 */
[----:B--2---:R-:W-:-:S04]  /*d360*/  LEA R4, P0, R2, UR8, 0x2 ;  /* 0x0000000802047c11 */ /* 0x004fc8000f8010ff */
[----:B------:R-:W-:-:S05]  /*d370*/  LEA.HI.X R5, R2, UR9, R5, 0x2, P0 ;  /* 0x0000000902057c11 */ /* 0x000fca00080f1405 */
[----:B---3--:R1:W-:Y:S04]  /*d380*/  STG.E desc[UR10][R4.64], R0 ;  /* 0x0000000004007986 */ /* 0x0083e8000c10190a */
.L_x_83:
[----:B------:R-:W-:Y:S05]  /*d390*/  BSYNC.RECONVERGENT B0 ;  /* 0x0000000000007941 */ /* 0x000fea0003800200 */
.L_x_77:
[----:B------:R-:W-:-:S04]  /*d3a0*/  SHF.L.U32 R8, R8, 0x1f, RZ ;  /* 0x0000001f08087819 */ /* 0x000fc800000006ff */
[----:B------:R-:W2:Y:S02]  /*d3b0*/  SYNCS.PHASECHK.TRANS64.TRYWAIT P0, [UR7+0x1d8], R8 ;  /* 0x0001d808ff0075a7 */ /* 0x000ea40008001107 */
[----:B--2---:R-:W-:Y:S05]  /*d3c0*/  @!P0 BRA `(.L_x_84) ;  /* 0x0000000c00fc8947 */ /* 0x004fea0003800000 */
.L_x_147:
[----:B------:R-:W-:Y:S06]  /*d3d0*/  BAR.ARV 0x2, 0x120 ;  /* 0x0084800000007b1d */ /* 0x000fec0000002000 */
[----:B------:R-:W-:Y:S05]  /*d3e0*/  BRA `(.L_x_85) ;  /* 0x0000000000347947 */ /* 0x000fea0003800000 */
.L_x_76:
[----:B------:R-:W-:Y:S05]  /*d3f0*/  BRA.U UP0, `(.L_x_86) ;  /* 0x00000001002c7547 */ /* 0x000fea000b800000 */
[----:B-1----:R-:W1:Y:S01]  /*d400*/  S2UR UR4, SR_CgaCtaId ;  /* 0x00000000000479c3 */ /* 0x002e620000008800 */
        /* <DEDUP_REMOVED lines=10> */
.L_x_86:
[----:B------:R-:W-:Y:S01]  /*d4b0*/  NOP ;  /* 0x0000000000007918 */ /* 0x000fe20000000000 */
.L_x_85:
[----:B------:R-:W-:-:S09]  /*d4c0*/  UISETP.NE.AND UP0, UPT, UR70, 0xc, UPT ;  /* 0x0000000c4600788c */ /* 0x000fd2000bf05270 */
        /* <DEDUP_REMOVED lines=12> */
.L_x_87:
[----:B------:R-:W-:Y:S01]  /*d590*/  NOP ;  /* 0x0000000000007918 */ /* 0x000fe20000000000 */
[----:B-1-34-:R-:W-:Y:S05]  /*d5a0*/  EXIT ;  /* 0x000000000000794d */ /* 0x01afea0003800000 */
.L_x_12:
[----:B------:R-:W-:Y:S01]  /*d5b0*/  HFMA2 R4, -RZ, RZ, -0.0 , 0 ;  /* 0x80000000ff047431 */ /* 0x000fe200000001ff */
[----:B------:R-:W-:Y:S02]  /*d5c0*/  MOV R2, UR22 ;  /* 0x0000001600027c02 */ /* 0x000fe40008000f00 */
[----:B------:R-:W-:-:S07]  /*d5d0*/  MOV R5, 0x80000000 ;  /* 0x8000000000057802 */ /* 0x000fce0000000f00 */
.L_x_88:
[----:B-1----:R1:W2:Y:S02]  /*d5e0*/  SYNCS.PHASECHK.TRANS64.TRYWAIT P0, [R2+URZ+0xd0], R5 ;  /* 0x0000d005020075a7 */ /* 0x0022a400080011ff */
[----:B--2---:R-:W-:Y:S05]  /*d5f0*/  @!P0 NANOSLEEP.SYNCS 0x989680 ;  /* 0x009896800000895d */ /* 0x004fea0003900000 */
[----:B------:R-:W2:Y:S02]  /*d600*/  @!P0 SYNCS.PHASECHK.TRANS64 P0, [R2+URZ+0xd0], R5 ;  /* 0x0000d005020085a7 */ /* 0x000ea400080010ff */
[----:B--2---:R-:W-:Y:S05]  /*d610*/  @!P0 BRA `(.L_x_88) ;  /* 0xfffffffc00f08947 */ /* 0x004fea000383ffff */
[----:B------:R-:W-:Y:S05]  /*d620*/  BRA `(.L_x_89) ;  /* 0xffffff3c002c7947 */ /* 0x000fea000383ffff */
.L_x_14:
[----:B------:R-:W-:Y:S01]  /*d630*/  HFMA2 R4, -RZ, RZ, -0.0 , 0 ;  /* 0x80000000ff047431 */ /* 0x000fe200000001ff */
[----:B-12---:R-:W-:Y:S02]  /*d640*/  MOV R2, UR22 ;  /* 0x0000001600027c02 */ /* 0x006fe40008000f00 */
[----:B------:R-:W-:-:S07]  /*d650*/  MOV R5, 0x80000000 ;  /* 0x8000000000057802 */ /* 0x000fce0000000f00 */
.L_x_90:
[----:B-1----:R1:W2:Y:S02]  /*d660*/  SYNCS.PHASECHK.TRANS64.TRYWAIT P0, [R2+URZ+0x8], R5 ;  /* 0x00000805020075a7 */ /* 0x0022a400080011ff */
[----:B--2---:R-:W-:Y:S05]  /*d670*/  @!P0 NANOSLEEP.SYNCS 0x989680 ;  /* 0x009896800000895d */ /* 0x004fea0003900000 */
[----:B------:R-:W2:Y:S02]  /*d680*/  @!P0 SYNCS.PHASECHK.TRANS64 P0, [R2+URZ+0x8], R5 ;  /* 0x00000805020085a7 */ /* 0x000ea400080010ff */
[----:B--2---:R-:W-:Y:S05]  /*d690*/  @!P0 BRA `(.L_x_90) ;  /* 0xfffffffc00f08947 */ /* 0x004fea000383ffff */
[----:B------:R-:W-:Y:S05]  /*d6a0*/  BRA `(.L_x_91) ;  /* 0xffffff3c00507947 */ /* 0x000fea000383ffff */
.L_x_16:
[----:B------:R-:W-:Y:S01]  /*d6b0*/  HFMA2 R4, -RZ, RZ, -0.0 , 0 ;  /* 0x80000000ff047431 */ /* 0x000fe200000001ff */
[----:B--23--:R-:W-:Y:S02]  /*d6c0*/  MOV R2, UR22 ;  /* 0x0000001600027c02 */ /* 0x00cfe40008000f00 */
[----:B------:R-:W-:-:S07]  /*d6d0*/  MOV R5, 0x80000000 ;  /* 0x8000000000057802 */ /* 0x000fce0000000f00 */
.L_x_92:
[----:B-1----:R1:W2:Y:S02]  /*d6e0*/  SYNCS.PHASECHK.TRANS64.TRYWAIT P0, [R2+URZ+0xd8], R5 ;  /* 0x0000d805020075a7 */ /* 0x0022a400080011ff */
[----:B--2---:R-:W-:Y:S05]  /*d6f0*/  @!P0 NANOSLEEP.SYNCS 0x989680 ;  /* 0x009896800000895d */ /* 0x004fea0003900000 */
[----:B------:R-:W2:Y:S02]  /*d700*/  @!P0 SYNCS.PHASECHK.TRANS64 P0, [R2+URZ+0xd8], R5 ;  /* 0x0000d805020085a7 */ /* 0x000ea400080010ff */
[----:B--2---:R-:W-:Y:S05]  /*d710*/  @!P0 BRA `(.L_x_92) ;  /* 0xfffffffc00f08947 */ /* 0x004fea000383ffff */
[----:B------:R-:W-:Y:S05]  /*d720*/  BRA `(.L_x_93) ;  /* 0xffffff3c00707947 */ /* 0x000fea000383ffff */
.L_x_18:
[----:B------:R-:W-:Y:S02]  /*d730*/  MOV R4, UR9 ;  /* 0x0000000900047c02 */ /* 0x000fe40008000f00 */
[----:B------:R-:W-:Y:S02]  /*d740*/  MOV R5, UR9 ;  /* 0x0000000900057c02 */ /* 0x000fe40008000f00 */
[----:B------:R-:W-:-:S07]  /*d750*/  MOV R2, UR5 ;  /* 0x0000000500027c02 */ /* 0x000fce0008000f00 */
.L_x_94:
[----:B-1----:R1:W2:Y:S02]  /*d760*/  SYNCS.PHASECHK.TRANS64.TRYWAIT P0, [R2+URZ+0xd0], R5 ;  /* 0x0000d005020075a7 */ /* 0x0022a400080011ff */
[----:B--2---:R-:W-:Y:S05]  /*d770*/  @!P0 NANOSLEEP.SYNCS 0x989680 ;  /* 0x009896800000895d */ /* 0x004fea0003900000 */
[----:B------:R-:W2:Y:S02]  /*d780*/  @!P0 SYNCS.PHASECHK.TRANS64 P0, [R2+URZ+0xd0], R5 ;  /* 0x0000d005020085a7 */ /* 0x000ea400080010ff */
[----:B--2---:R-:W-:Y:S05]  /*d790*/  @!P0 BRA `(.L_x_94) ;  /* 0xfffffffc00f08947 */ /* 0x004fea000383ffff */
[----:B------:R-:W-:Y:S05]  /*d7a0*/  BRA `(.L_x_95) ;  /* 0xffffff3c00e87947 */ /* 0x000fea000383ffff */
.L_x_20:
[----:B-1----:R-:W-:Y:S02]  /*d7b0*/  MOV R4, UR6 ;  /* 0x0000000600047c02 */ /* 0x002fe40008000f00 */
[----:B------:R-:W-:Y:S02]  /*d7c0*/  MOV R5, UR6 ;  /* 0x0000000600057c02 */ /* 0x000fe40008000f00 */
[----:B------:R-:W-:-:S07]  /*d7d0*/  MOV R2, UR4 ;  /* 0x0000000400027c02 */ /* 0x000fce0008000f00 */
.L_x_96:
[----:B-1----:R1:W2:Y:S02]  /*d7e0*/  SYNCS.PHASECHK.TRANS64.TRYWAIT P0, [R2+URZ+0xd0], R5 ;  /* 0x0000d005020075a7 */ /* 0x0022a400080011ff */
[----:B--2---:R-:W-:Y:S05]  /*d7f0*/  @!P0 NANOSLEEP.SYNCS 0x989680 ;  /* 0x009896800000895d */ /* 0x004fea0003900000 */
[----:B------:R-:W2:Y:S02]  /*d800*/  @!P0 SYNCS.PHASECHK.TRANS64 P0, [R2+URZ+0xd0], R5 ;  /* 0x0000d005020085a7 */ /* 0x000ea400080010ff */
[----:B--2---:R-:W-:Y:S05]  /*d810*/  @!P0 BRA `(.L_x_96) ;  /* 0xfffffffc00f08947 */ /* 0x004fea000383ffff */
[----:B------:R-:W-:Y:S05]  /*d820*/  BRA `(.L_x_97) ;  /* 0xffffff3c00ec7947 */ /* 0x000fea000383ffff */
.L_x_23:
[----:B------:R-:W-:Y:S01]  /*d830*/  MOV R2, UR5 ;  /* 0x0000000500027c02 */ /* 0x000fe20008000f00 */
[----:B------:R-:W-:-:S06]  /*d840*/  UMOV UR7, UR6 ;  /* 0x0000000600077c82 */ /* 0x000fcc0008000000 */
.L_x_98:
[----:B------:R-:W-:Y:S02]  /*d850*/  MOV R4, UR6 ;  /* 0x0000000600047c02 */ /* 0x000fe40008000f00 */
[----:B-1----:R-:W-:-:S04]  /*d860*/  MOV R5, UR7 ;  /* 0x0000000700057c02 */ /* 0x002fc80008000f00 */
[----:B------:R1:W2:Y:S03]  /*d870*/  SYNCS.PHASECHK.TRANS64.TRYWAIT P0, [R2+URZ+0xd0], R5 ;  /* 0x0000d005020075a7 */ /* 0x0002a600080011ff */
[----:B--2---:R-:W-:Y:S05]  /*d880*/  @!P0 NANOSLEEP.SYNCS 0x989680 ;  /* 0x009896800000895d */ /* 0x004fea0003900000 */
[----:B------:R-:W2:Y:S02]  /*d890*/  @!P0 SYNCS.PHASECHK.TRANS64 P0, [R2+URZ+0xd0], R5 ;  /* 0x0000d005020085a7 */ /* 0x000ea400080010ff */
[----:B--2---:R-:W-:Y:S05]  /*d8a0*/  @!P0 BRA `(.L_x_98) ;  /* 0xfffffffc00e88947 */ /* 0x004fea000383ffff */
[----:B------:R-:W-:Y:S05]  /*d8b0*/  BRA `(.L_x_99) ;  /* 0xffffff4400b47947 */ /* 0x000fea000383ffff */
.L_x_25:
[----:B------:R-:W-:Y:S02]  /*d8c0*/  MOV R2, UR4 ;  /* 0x0000000400027c02 */ /* 0x000fe40008000f00 */
[----:B------:R-:W-:-:S07]  /*d8d0*/  MOV R5, R4 ;  /* 0x0000000400057202 */ /* 0x000fce0000000f00 */
.L_x_100:
[----:B-1----:R1:W2:Y:S02]  /*d8e0*/  SYNCS.PHASECHK.TRANS64.TRYWAIT P0, [R2+URZ+0x8], R5 ;  /* 0x00000805020075a7 */ /* 0x0022a400080011ff */
[----:B--2---:R-:W-:Y:S05]  /*d8f0*/  @!P0 NANOSLEEP.SYNCS 0x989680 ;  /* 0x009896800000895d */ /* 0x004fea0003900000 */
[----:B------:R-:W2:Y:S02]  /*d900*/  @!P0 SYNCS.PHASECHK.TRANS64 P0, [R2+URZ+0x8], R5 ;  /* 0x00000805020085a7 */ /* 0x000ea400080010ff */
[----:B--2---:R-:W-:Y:S05]  /*d910*/  @!P0 BRA `(.L_x_100) ;  /* 0xfffffffc00f08947 */ /* 0x004fea000383ffff */
[----:B------:R-:W-:Y:S05]  /*d920*/  BRA `(.L_x_101) ;  /* 0xffffff4400b87947 */ /* 0x000fea000383ffff */
.L_x_27:
[----:B-1----:R-:W-:Y:S02]  /*d930*/  MOV R2, UR4 ;  /* 0x0000000400027c02 */ /* 0x002fe40008000f00 */
[----:B------:R-:W-:-:S07]  /*d940*/  MOV R5, R4 ;  /* 0x0000000400057202 */ /* 0x000fce0000000f00 */
.L_x_102:
[----:B-1----:R1:W2:Y:S02]  /*d950*/  SYNCS.PHASECHK.TRANS64.TRYWAIT P0, [R2+URZ+0x8], R5 ;  /* 0x00000805020075a7 */ /* 0x0022a400080011ff */
[----:B--2---:R-:W-:Y:S05]  /*d960*/  @!P0 NANOSLEEP.SYNCS 0x989680 ;  /* 0x009896800000895d */ /* 0x004fea0003900000 */
[----:B------:R-:W2:Y:S02]  /*d970*/  @!P0 SYNCS.PHASECHK.TRANS64 P0, [R2+URZ+0x8], R5 ;  /* 0x00000805020085a7 */ /* 0x000ea400080010ff */
[----:B--2---:R-:W-:Y:S05]  /*d980*/  @!P0 BRA `(.L_x_102) ;  /* 0xfffffffc00f08947 */ /* 0x004fea000383ffff */
[----:B------:R-:W-:Y:S05]  /*d990*/  BRA `(.L_x_26) ;  /* 0xffffff4400bc7947 */ /* 0x000fea000383ffff */
.L_x_34:
[----:B------:R-:W-:-:S07]  /*d9a0*/  MOV R3, R2 ;  /* 0x0000000200037202 */ /* 0x000fce0000000f00 */
.L_x_103:
[----:B-1----:R1:W2:Y:S02]  /*d9b0*/  SYNCS.PHASECHK.TRANS64.TRYWAIT P0, [R4+URZ], R3 ;  /* 0x00000003040075a7 */ /* 0x0022a400080011ff */
[----:B--2---:R-:W-:Y:S05]  /*d9c0*/  @!P0 NANOSLEEP.SYNCS 0x989680 ;  /* 0x009896800000895d */ /* 0x004fea0003900000 */
[----:B------:R-:W2:Y:S02]  /*d9d0*/  @!P0 SYNCS.PHASECHK.TRANS64 P0, [R4+URZ], R3 ;  /* 0x00000003040085a7 */ /* 0x000ea400080010ff */
[----:B--2---:R-:W-:Y:S05]  /*d9e0*/  @!P0 BRA `(.L_x_103) ;  /* 0xfffffffc00f08947 */ /* 0x004fea000383ffff */
[----:B------:R-:W-:Y:S05]  /*d9f0*/  BRA `(.L_x_33) ;  /* 0xffffff4800887947 */ /* 0x000fea000383ffff */
.L_x_37:
[----:B------:R-:W-:-:S07]  /*da00*/  MOV R7, R6 ;  /* 0x0000000600077202 */ /* 0x000fce0000000f00 */
.L_x_104:
[----:B-1----:R1:W2:Y:S02]  /*da10*/  SYNCS.PHASECHK.TRANS64.TRYWAIT P0, [R3+URZ], R7 ;  /* 0x00000007030075a7 */ /* 0x0022a400080011ff */
[----:B--2---:R-:W-:Y:S05]  /*da20*/  @!P0 NANOSLEEP.SYNCS 0x989680 ;  /* 0x009896800000895d */ /* 0x004fea0003900000 */
[----:B------:R-:W2:Y:S02]  /*da30*/  @!P0 SYNCS.PHASECHK.TRANS64 P0, [R3+URZ], R7 ;  /* 0x00000007030085a7 */ /* 0x000ea400080010ff */
[----:B--2---:R-:W-:Y:S05]  /*da40*/  @!P0 BRA `(.L_x_104) ;  /* 0xfffffffc00f08947 */ /* 0x004fea000383ffff */
[----:B------:R-:W-:Y:S05]  /*da50*/  BRA `(.L_x_36) ;  /* 0xffffff4c00047947 */ /* 0x000fea000383ffff */
.L_x_39:
[----:B------:R-:W-:-:S07]  /*da60*/  MOV R2, UR20 ;  /* 0x0000001400027c02 */ /* 0x000fce0008000f00 */
.L_x_105:
[----:B-1----:R1:W2:Y:S02]  /*da70*/  SYNCS.PHASECHK.TRANS64.TRYWAIT P0, [R2+URZ], RZ ;  /* 0x000000ff020075a7 */ /* 0x0022a400080011ff */
[----:B--2---:R-:W-:Y:S05]  /*da80*/  @!P0 NANOSLEEP.SYNCS 0x989680 ;  /* 0x009896800000895d */ /* 0x004fea0003900000 */
[----:B------:R-:W2:Y:S02]  /*da90*/  @!P0 SYNCS.PHASECHK.TRANS64 P0, [R2+URZ], RZ ;  /* 0x000000ff020085a7 */ /* 0x000ea400080010ff */
[----:B--2---:R-:W-:Y:S05]  /*daa0*/  @!P0 BRA `(.L_x_105) ;  /* 0xfffffffc00f08947 */ /* 0x004fea000383ffff */
[----:B------:R-:W-:Y:S05]  /*dab0*/  BRA `(.L_x_106) ;  /* 0xffffff5000807947 */ /* 0x000fea000383ffff */
.L_x_40:
[----:B------:R-:W-:-:S07]  /*dac0*/  MOV R2, UR20 ;  /* 0x0000001400027c02 */ /* 0x000fce0008000f00 */
.L_x_107:
[----:B-1----:R1:W2:Y:S02]  /*dad0*/  SYNCS.PHASECHK.TRANS64.TRYWAIT P0, [R2+URZ+0x10], RZ ;  /* 0x000010ff020075a7 */ /* 0x0022a400080011ff */
[----:B--2---:R-:W-:Y:S05]  /*dae0*/  @!P0 NANOSLEEP.SYNCS 0x989680 ;  /* 0x009896800000895d */ /* 0x004fea0003900000 */
[----:B------:R-:W2:Y:S02]  /*daf0*/  @!P0 SYNCS.PHASECHK.TRANS64 P0, [R2+URZ+0x10], RZ ;  /* 0x000010ff020085a7 */ /* 0x000ea400080010ff */
[----:B--2---:R-:W-:Y:S05]  /*db00*/  @!P0 BRA `(.L_x_107) ;  /* 0xfffffffc00f08947 */ /* 0x004fea000383ffff */
[----:B------:R-:W-:Y:S05]  /*db10*/  BRA `(.L_x_108) ;  /* 0xffffff5000fc7947 */ /* 0x000fea000383ffff */
.L_x_42:
[----:B------:R-:W-:Y:S02]  /*db20*/  MOV R6, UR11 ;  /* 0x0000000b00067c02 */ /* 0x000fe40008000f00 */
[----:B------:R-:W-:Y:S07]  /*db30*/  MOV R10, R11 ;  /* 0x0000000b000a7202 */ /* 0x000fee0000000f00 */
.L_x_109:
[----:B-1----:R1:W2:Y:S02]  /*db40*/  SYNCS.PHASECHK.TRANS64.TRYWAIT P0, [R6+URZ+0x10], R11 ;  /* 0x0000100b060075a7 */ /* 0x0022a400080011ff */
[----:B--2---:R-:W-:Y:S05]  /*db50*/  @!P0 NANOSLEEP.SYNCS 0x989680 ;  /* 0x009896800000895d */ /* 0x004fea0003900000 */
[----:B------:R-:W2:Y:S02]  /*db60*/  @!P0 SYNCS.PHASECHK.TRANS64 P0, [R6+URZ+0x10], R11 ;  /* 0x0000100b060085a7 */ /* 0x000ea400080010ff */
[----:B--2---:R-:W-:Y:S05]  /*db70*/  @!P0 BRA `(.L_x_109) ;  /* 0xfffffffc00f08947 */ /* 0x004fea000383ffff */
[----:B------:R-:W-:Y:S05]  /*db80*/  BRA `(.L_x_110) ;  /* 0xffffff5400a87947 */ /* 0x000fea000383ffff */
.L_x_43:
[----:B------:R-:W-:Y:S02]  /*db90*/  MOV R10, UR10 ;  /* 0x0000000a000a7c02 */ /* 0x000fe40008000f00 */
[----:B------:R-:W-:Y:S02]  /*dba0*/  MOV R11, UR10 ;  /* 0x0000000a000b7c02 */ /* 0x000fe40008000f00 */
[----:B------:R-:W-:Y:S07]  /*dbb0*/  MOV R6, UR20 ;  /* 0x0000001400067c02 */ /* 0x000fee0008000f00 */
.L_x_111:
[----:B-1----:R1:W2:Y:S02]  /*dbc0*/  SYNCS.PHASECHK.TRANS64.TRYWAIT P0, [R6+URZ+0x198], R11 ;  /* 0x0001980b060075a7 */ /* 0x0022a400080011ff */
[----:B--2---:R-:W-:Y:S05]  /*dbd0*/  @!P0 NANOSLEEP.SYNCS 0x989680 ;  /* 0x009896800000895d */ /* 0x004fea0003900000 */
[----:B------:R-:W2:Y:S02]  /*dbe0*/  @!P0 SYNCS.PHASECHK.TRANS64 P0, [R6+URZ+0x198], R11 ;  /* 0x0001980b060085a7 */ /* 0x000ea400080010ff */
[----:B--2---:R-:W-:Y:S05]  /*dbf0*/  @!P0 BRA `(.L_x_111) ;  /* 0xfffffffc00f08947 */ /* 0x004fea000383ffff */
[----:B------:R-:W-:Y:S05]  /*dc00*/  BRA `(.L_x_112) ;  /* 0xffffff5800047947 */ /* 0x000fea000383ffff */
.L_x_44:
[----:B------:R-:W-:Y:S02]  /*dc10*/  MOV R10, UR10 ;  /* 0x0000000a000a7c02 */ /* 0x000fe40008000f00 */
[----:B------:R-:W-:Y:S02]  /*dc20*/  MOV R11, UR10 ;  /* 0x0000000a000b7c02 */ /* 0x000fe40008000f00 */
[----:B------:R-:W-:Y:S07]  /*dc30*/  MOV R6, UR20 ;  /* 0x0000001400067c02 */ /* 0x000fee0008000f00 */
.L_x_113:
[----:B-1----:R1:W2:Y:S02]  /*dc40*/  SYNCS.PHASECHK.TRANS64.TRYWAIT P0, [R6+URZ+0x1a0], R11 ;  /* 0x0001a00b060075a7 */ /* 0x0022a400080011ff */
[----:B--2---:R-:W-:Y:S05]  /*dc50*/  @!P0 NANOSLEEP.SYNCS 0x989680 ;  /* 0x009896800000895d */ /* 0x004fea0003900000 */
[----:B------:R-:W2:Y:S02]  /*dc60*/  @!P0 SYNCS.PHASECHK.TRANS64 P0, [R6+URZ+0x1a0], R11 ;  /* 0x0001a00b060085a7 */ /* 0x000ea400080010ff */
[----:B--2---:R-:W-:Y:S05]  /*dc70*/  @!P0 BRA `(.L_x_113) ;  /* 0xfffffffc00f08947 */ /* 0x004fea000383ffff */
[----:B------:R-:W-:Y:S05]  /*dc80*/  BRA `(.L_x_114) ;  /* 0xffffff58006c7947 */ /* 0x000fea000383ffff */
.L_x_45:
[----:B------:R-:W-:Y:S02]  /*dc90*/  MOV R6, UR15 ;  /* 0x0000000f00067c02 */ /* 0x000fe40008000f00 */
[----:B------:R-:W-:Y:S07]  /*dca0*/  MOV R10, R11 ;  /* 0x0000000b000a7202 */ /* 0x000fee0000000f00 */
.L_x_115:
[----:B-1----:R1:W2:Y:S02]  /*dcb0*/  SYNCS.PHASECHK.TRANS64.TRYWAIT P0, [R6+URZ+0x10], R11 ;  /* 0x0000100b060075a7 */ /* 0x0022a400080011ff */
[----:B--2---:R-:W-:Y:S05]  /*dcc0*/  @!P0 NANOSLEEP.SYNCS 0x989680 ;  /* 0x009896800000895d */ /* 0x004fea0003900000 */
[----:B------:R-:W2:Y:S02]  /*dcd0*/  @!P0 SYNCS.PHASECHK.TRANS64 P0, [R6+URZ+0x10], R11 ;  /* 0x0000100b060085a7 */ /* 0x000ea400080010ff */
[----:B--2---:R-:W-:Y:S05]  /*dce0*/  @!P0 BRA `(.L_x_115) ;  /* 0xfffffffc00f08947 */ /* 0x004fea000383ffff */
[----:B------:R-:W-:Y:S05]  /*dcf0*/  BRA `(.L_x_116) ;  /* 0xffffff5800747947 */ /* 0x000fea000383ffff */
.L_x_47:
[----:B-1----:R-:W-:Y:S02]  /*dd00*/  MOV R2, UR16 ;  /* 0x0000001000027c02 */ /* 0x002fe40008000f00 */
[----:B------:R-:W-:-:S07]  /*dd10*/  MOV R9, R8 ;  /* 0x0000000800097202 */ /* 0x000fce0000000f00 */
.L_x_117:
[----:B-1----:R1:W2:Y:S02]  /*dd20*/  SYNCS.PHASECHK.TRANS64.TRYWAIT P0, [R2+URZ+0x10], R9 ;  /* 0x00001009020075a7 */ /* 0x0022a400080011ff */
[----:B--2---:R-:W-:Y:S05]  /*dd30*/  @!P0 NANOSLEEP.SYNCS 0x989680 ;  /* 0x009896800000895d */ /* 0x004fea0003900000 */
[----:B------:R-:W2:Y:S02]  /*dd40*/  @!P0 SYNCS.PHASECHK.TRANS64 P0, [R2+URZ+0x10], R9 ;  /* 0x00001009020085a7 */ /* 0x000ea400080010ff */
[----:B--2---:R-:W-:Y:S05]  /*dd50*/  @!P0 BRA `(.L_x_117) ;  /* 0xfffffffc00f08947 */ /* 0x004fea000383ffff */
[----:B------:R-:W-:Y:S05]  /*dd60*/  BRA `(.L_x_118) ;  /* 0xffffff5c00047947 */ /* 0x000fea000383ffff */
.L_x_48:
[----:B------:R-:W-:Y:S02]  /*dd70*/  MOV R4, UR27 ;  /* 0x0000001b00047c02 */ /* 0x000fe40008000f00 */
[----:B------:R-:W-:Y:S02]  /*dd80*/  MOV R5, UR27 ;  /* 0x0000001b00057c02 */ /* 0x000fe40008000f00 */
[----:B------:R-:W-:-:S07]  /*dd90*/  MOV R2, UR20 ;  /* 0x0000001400027c02 */ /* 0x000fce0008000f00 */
.L_x_119:
[----:B-1----:R1:W2:Y:S02]  /*dda0*/  SYNCS.PHASECHK.TRANS64.TRYWAIT P0, [R2+URZ+0x198], R5 ;  /* 0x00019805020075a7 */ /* 0x0022a400080011ff */
[----:B--2---:R-:W-:Y:S05]  /*ddb0*/  @!P0 NANOSLEEP.SYNCS 0x989680 ;  /* 0x009896800000895d */ /* 0x004fea0003900000 */
[----:B------:R-:W2:Y:S02]  /*ddc0*/  @!P0 SYNCS.PHASECHK.TRANS64 P0, [R2+URZ+0x198], R5 ;  /* 0x00019805020085a7 */ /* 0x000ea400080010ff */
[----:B--2---:R-:W-:Y:S05]  /*ddd0*/  @!P0 BRA `(.L_x_119) ;  /* 0xfffffffc00f08947 */ /* 0x004fea000383ffff */
[----:B------:R-:W-:Y:S05]  /*dde0*/  BRA `(.L_x_120) ;  /* 0xffffff5c00c87947 */ /* 0x000fea000383ffff */
.L_x_49:
[----:B------:R-:W-:Y:S01]  /*ddf0*/  MOV R2, UR20 ;  /* 0x0000001400027c02 */ /* 0x000fe20008000f00 */
[----:B------:R-:W-:Y:S01]  /*de00*/  UMOV UR8, UR27 ;  /* 0x0000001b00087c82 */ /* 0x000fe20008000000 */
[----:B------:R-:W-:-:S05]  /*de10*/  UMOV UR9, UR27 ;  /* 0x0000001b00097c82 */ /* 0x000fca0008000000 */
.L_x_121:
[----:B------:R-:W-:Y:S02]  /*de20*/  MOV R4, UR8 ;  /* 0x0000000800047c02 */ /* 0x000fe40008000f00 */
[----:B-1----:R-:W-:-:S04]  /*de30*/  MOV R5, UR9 ;  /* 0x0000000900057c02 */ /* 0x002fc80008000f00 */
[----:B------:R1:W2:Y:S03]  /*de40*/  SYNCS.PHASECHK.TRANS64.TRYWAIT P0, [R2+URZ+0x1a0], R5 ;  /* 0x0001a005020075a7 */ /* 0x0002a600080011ff */
[----:B--2---:R-:W-:Y:S05]  /*de50*/  @!P0 NANOSLEEP.SYNCS 0x989680 ;  /* 0x009896800000895d */ /* 0x004fea0003900000 */
[----:B------:R-:W2:Y:S02]  /*de60*/  @!P0 SYNCS.PHASECHK.TRANS64 P0, [R2+URZ+0x1a0], R5 ;  /* 0x0001a005020085a7 */ /* 0x000ea400080010ff */
[----:B--2---:R-:W-:Y:S05]  /*de70*/  @!P0 BRA `(.L_x_121) ;  /* 0xfffffffc00e88947 */ /* 0x004fea000383ffff */
[----:B------:R-:W-:Y:S05]  /*de80*/  BRA `(.L_x_122) ;  /* 0xffffff6000187947 */ /* 0x000fea000383ffff */
.L_x_50:
[----:B------:R-:W-:-:S07]  /*de90*/  MOV R2, UR20 ;  /* 0x0000001400027c02 */ /* 0x000fce0008000f00 */
.L_x_123:
[----:B-1----:R1:W2:Y:S02]  /*dea0*/  SYNCS.PHASECHK.TRANS64.TRYWAIT P0, [R2+URZ+0x200], RZ ;  /* 0x000200ff020075a7 */ /* 0x0022a400080011ff */
[----:B--2---:R-:W-:Y:S05]  /*deb0*/  @!P0 NANOSLEEP.SYNCS 0x989680 ;  /* 0x009896800000895d */ /* 0x004fea0003900000 */
[----:B------:R-:W2:Y:S02]  /*dec0*/  @!P0 SYNCS.PHASECHK.TRANS64 P0, [R2+URZ+0x200], RZ ;  /* 0x000200ff020085a7 */ /* 0x000ea400080010ff */
[----:B--2---:R-:W-:Y:S05]  /*ded0*/  @!P0 BRA `(.L_x_123) ;  /* 0xfffffffc00f08947 */ /* 0x004fea000383ffff */
[----:B------:R-:W-:Y:S05]  /*dee0*/  BRA `(.L_x_124) ;  /* 0xffffff6000547947 */ /* 0x000fea000383ffff */
.L_x_57:
[----:B------:R-:W-:-:S07]  /*def0*/  MOV R2, UR4 ;  /* 0x0000000400027c02 */ /* 0x000fce0008000f00 */
.L_x_125:
[----:B-1----:R1:W2:Y:S02]  /*df00*/  SYNCS.PHASECHK.TRANS64.TRYWAIT P0, [R2+URZ+0x1d0], RZ ;  /* 0x0001d0ff020075a7 */ /* 0x0022a400080011ff */
[----:B--2---:R-:W-:Y:S05]  /*df10*/  @!P0 NANOSLEEP.SYNCS 0x989680 ;  /* 0x009896800000895d */ /* 0x004fea0003900000 */
[----:B------:R-:W2:Y:S02]  /*df20*/  @!P0 SYNCS.PHASECHK.TRANS64 P0, [R2+URZ+0x1d0], RZ ;  /* 0x0001d0ff020085a7 */ /* 0x000ea400080010ff */
[----:B--2---:R-:W-:Y:S05]  /*df30*/  @!P0 BRA `(.L_x_125) ;  /* 0xfffffffc00f08947 */ /* 0x004fea000383ffff */
[----:B------:R-:W-:Y:S05]  /*df40*/  BRA `(.L_x_126) ;  /* 0xffffff6800147947 */ /* 0x000fea000383ffff */
.L_x_61:
[----:B------:R-:W-:Y:S02]  /*df50*/  MOV R2, UR8 ;  /* 0x0000000800027c02 */ /* 0x000fe40008000f00 */
[----:B------:R-:W-:Y:S02]  /*df60*/  MOV R4, 0x80000000 ;  /* 0x8000000000047802 */ /* 0x000fe40000000f00 */
[----:B------:R-:W-:-:S07]  /*df70*/  MOV R5, 0x80000000 ;  /* 0x8000000000057802 */ /* 0x000fce0000000f00 */
.L_x_127:
[----:B-1----:R1:W2:Y:S02]  /*df80*/  SYNCS.PHASECHK.TRANS64.TRYWAIT P0, [R2+URZ+0x1c8], R5 ;  /* 0x0001c805020075a7 */ /* 0x0022a400080011ff */
[----:B--2---:R-:W-:Y:S05]  /*df90*/  @!P0 NANOSLEEP.SYNCS 0x989680 ;  /* 0x009896800000895d */ /* 0x004fea0003900000 */
[----:B------:R-:W2:Y:S02]  /*dfa0*/  @!P0 SYNCS.PHASECHK.TRANS64 P0, [R2+URZ+0x1c8], R5 ;  /* 0x0001c805020085a7 */ /* 0x000ea400080010ff */
[----:B--2---:R-:W-:Y:S05]  /*dfb0*/  @!P0 BRA `(.L_x_127) ;  /* 0xfffffffc00f08947 */ /* 0x004fea000383ffff */
[----:B------:R-:W-:Y:S05]  /*dfc0*/  BRA `(.L_x_128) ;  /* 0xffffff68008c7947 */ /* 0x000fea000383ffff */
.L_x_62:
[----:B------:R-:W-:-:S07]  /*dfd0*/  MOV R2, UR8 ;  /* 0x0000000800027c02 */ /* 0x000fce0008000f00 */
.L_x_129:
[----:B-1----:R1:W2:Y:S02]  /*dfe0*/  SYNCS.PHASECHK.TRANS64.TRYWAIT P0, [R2+URZ+0x190], RZ ;  /* 0x000190ff020075a7 */ /* 0x0022a400080011ff */
[----:B--2---:R-:W-:Y:S05]  /*dff0*/  @!P0 NANOSLEEP.SYNCS 0x989680 ;  /* 0x009896800000895d */ /* 0x004fea0003900000 */
[----:B------:R-:W2:Y:S02]  /*e000*/  @!P0 SYNCS.PHASECHK.TRANS64 P0, [R2+URZ+0x190], RZ ;  /* 0x000190ff020085a7 */ /* 0x000ea400080010ff */
[----:B--2---:R-:W-:Y:S05]  /*e010*/  @!P0 BRA `(.L_x_129) ;  /* 0xfffffffc00f08947 */ /* 0x004fea000383ffff */
[----:B------:R-:W-:Y:S05]  /*e020*/  BRA `(.L_x_130) ;  /* 0xffffff6c00687947 */ /* 0x000fea000383ffff */
.L_x_63:
[----:B------:R-:W-:-:S07]  /*e030*/  MOV R2, UR8 ;  /* 0x0000000800027c02 */ /* 0x000fce0008000f00 */
.L_x_131:
[----:B-1----:R1:W2:Y:S02]  /*e040*/  SYNCS.PHASECHK.TRANS64.TRYWAIT P0, [R2+URZ+0x1c8], RZ ;  /* 0x0001c8ff020075a7 */ /* 0x0022a400080011ff */
[----:B--2---:R-:W-:Y:S05]  /*e050*/  @!P0 NANOSLEEP.SYNCS 0x989680 ;  /* 0x009896800000895d */ /* 0x004fea0003900000 */
[----:B------:R-:W2:Y:S02]  /*e060*/  @!P0 SYNCS.PHASECHK.TRANS64 P0, [R2+URZ+0x1c8], RZ ;  /* 0x0001c8ff020085a7 */ /* 0x000ea400080010ff */
[----:B--2---:R-:W-:Y:S05]  /*e070*/  @!P0 BRA `(.L_x_131) ;  /* 0xfffffffc00f08947 */ /* 0x004fea000383ffff */
[----:B------:R-:W-:Y:S05]  /*e080*/  BRA `(.L_x_132) ;  /* 0xffffff9000f47947 */ /* 0x000fea000383ffff */
.L_x_65:
[----:B------:R-:W-:Y:S02]  /*e090*/  MOV R6, UR4 ;  /* 0x0000000400067c02 */ /* 0x000fe40008000f00 */
[----:B------:R-:W-:Y:S02]  /*e0a0*/  MOV R7, UR4 ;  /* 0x0000000400077c02 */ /* 0x000fe40008000f00 */
[----:B------:R-:W-:-:S07]  /*e0b0*/  MOV R4, UR8 ;  /* 0x0000000800047c02 */ /* 0x000fce0008000f00 */
.L_x_133:
[----:B---3--:R3:W4:Y:S02]  /*e0c0*/  SYNCS.PHASECHK.TRANS64.TRYWAIT P0, [R4+URZ+0x190], R7 ;  /* 0x00019007040075a7 */ /* 0x00872400080011ff */
[----:B----4-:R-:W-:Y:S05]  /*e0d0*/  @!P0 NANOSLEEP.SYNCS 0x989680 ;  /* 0x009896800000895d */ /* 0x010fea0003900000 */
[----:B------:R-:W4:Y:S02]  /*e0e0*/  @!P0 SYNCS.PHASECHK.TRANS64 P0, [R4+URZ+0x190], R7 ;  /* 0x00019007040085a7 */ /* 0x000f2400080010ff */
[----:B----4-:R-:W-:Y:S05]  /*e0f0*/  @!P0 BRA `(.L_x_133) ;  /* 0xfffffffc00f08947 */ /* 0x010fea000383ffff */
[----:B------:R-:W-:Y:S05]  /*e100*/  BRA `(.L_x_134) ;  /* 0xffffff9400307947 */ /* 0x000fea000383ffff */
.L_x_66:
[----:B------:R-:W-:Y:S02]  /*e110*/  MOV R6, UR4 ;  /* 0x0000000400067c02 */ /* 0x000fe40008000f00 */
[----:B------:R-:W-:Y:S02]  /*e120*/  MOV R7, UR4 ;  /* 0x0000000400077c02 */ /* 0x000fe40008000f00 */
[----:B------:R-:W-:-:S07]  /*e130*/  MOV R4, UR8 ;  /* 0x0000000800047c02 */ /* 0x000fce0008000f00 */
.L_x_135:
[----:B-1----:R1:W2:Y:S02]  /*e140*/  SYNCS.PHASECHK.TRANS64.TRYWAIT P0, [R4+URZ+0x1c8], R7 ;  /* 0x0001c807040075a7 */ /* 0x0022a400080011ff */
[----:B--2---:R-:W-:Y:S05]  /*e150*/  @!P0 NANOSLEEP.SYNCS 0x989680 ;  /* 0x009896800000895d */ /* 0x004fea0003900000 */
[----:B------:R-:W2:Y:S02]  /*e160*/  @!P0 SYNCS.PHASECHK.TRANS64 P0, [R4+URZ+0x1c8], R7 ;  /* 0x0001c807040085a7 */ /* 0x000ea400080010ff */
[----:B--2---:R-:W-:Y:S05]  /*e170*/  @!P0 BRA `(.L_x_135) ;  /* 0xfffffffc00f08947 */ /* 0x004fea000383ffff */
[----:B------:R-:W-:Y:S05]  /*e180*/  BRA `(.L_x_136) ;  /* 0xffffffb400887947 */ /* 0x000fea000383ffff */
.L_x_69:
[----:B------:R-:W-:Y:S02]  /*e190*/  MOV R6, UR4 ;  /* 0x0000000400067c02 */ /* 0x000fe40008000f00 */
[----:B------:R-:W-:Y:S02]  /*e1a0*/  MOV R7, UR4 ;  /* 0x0000000400077c02 */ /* 0x000fe40008000f00 */
[----:B------:R-:W-:-:S07]  /*e1b0*/  MOV R4, UR7 ;  /* 0x0000000700047c02 */ /* 0x000fce0008000f00 */
.L_x_137:
[----:B-1----:R1:W2:Y:S02]  /*e1c0*/  SYNCS.PHASECHK.TRANS64.TRYWAIT P0, [R4+URZ+0x190], R7 ;  /* 0x00019007040075a7 */ /* 0x0022a400080011ff */
[----:B--2---:R-:W-:Y:S05]  /*e1d0*/  @!P0 NANOSLEEP.SYNCS 0x989680 ;  /* 0x009896800000895d */ /* 0x004fea0003900000 */
[----:B------:R-:W2:Y:S02]  /*e1e0*/  @!P0 SYNCS.PHASECHK.TRANS64 P0, [R4+URZ+0x190], R7 ;  /* 0x00019007040085a7 */ /* 0x000ea400080010ff */
[----:B--2---:R-:W-:Y:S05]  /*e1f0*/  @!P0 BRA `(.L_x_137) ;  /* 0xfffffffc00f08947 */ /* 0x004fea000383ffff */
[----:B------:R-:W-:Y:S05]  /*e200*/  BRA `(.L_x_138) ;  /* 0xffffffb800f47947 */ /* 0x000fea000383ffff */
.L_x_70:
[----:B------:R-:W-:Y:S02]  /*e210*/  MOV R6, UR4 ;  /* 0x0000000400067c02 */ /* 0x000fe40008000f00 */
[----:B------:R-:W-:Y:S02]  /*e220*/  MOV R7, UR4 ;  /* 0x0000000400077c02 */ /* 0x000fe40008000f00 */
[----:B------:R-:W-:-:S07]  /*e230*/  MOV R4, UR7 ;  /* 0x0000000700047c02 */ /* 0x000fce0008000f00 */
.L_x_139:
[----:B-1----:R1:W2:Y:S02]  /*e240*/  SYNCS.PHASECHK.TRANS64.TRYWAIT P0, [R4+URZ+0x1c8], R7 ;  /* 0x0001c807040075a7 */ /* 0x0022a400080011ff */
[----:B--2---:R-:W-:Y:S05]  /*e250*/  @!P0 NANOSLEEP.SYNCS 0x989680 ;  /* 0x009896800000895d */ /* 0x004fea0003900000 */
[----:B------:R-:W2:Y:S02]  /*e260*/  @!P0 SYNCS.PHASECHK.TRANS64 P0, [R4+URZ+0x1c8], R7 ;  /* 0x0001c807040085a7 */ /* 0x000ea400080010ff */
[----:B--2---:R-:W-:Y:S05]  /*e270*/  @!P0 BRA `(.L_x_139) ;  /* 0xfffffffc00f08947 */ /* 0x004fea000383ffff */
[----:B------:R-:W-:Y:S05]  /*e280*/  BRA `(.L_x_140) ;  /* 0xffffffd400847947 */ /* 0x000fea000383ffff */
.L_x_72:
[----:B------:R-:W-:Y:S02]  /*e290*/  MOV R4, UR4 ;  /* 0x0000000400047c02 */ /* 0x000fe40008000f00 */
[----:B------:R-:W-:-:S07]  /*e2a0*/  MOV R5, UR4 ;  /* 0x0000000400057c02 */ /* 0x000fce0008000f00 */
.L_x_141:
[----:B-1----:R1:W3:Y:S02]  /*e2b0*/  SYNCS.PHASECHK.TRANS64.TRYWAIT P0, [R3+URZ+0x1c8], R5 ;  /* 0x0001c805030075a7 */ /* 0x0022e400080011ff */
[----:B---3--:R-:W-:Y:S05]  /*e2c0*/  @!P0 NANOSLEEP.SYNCS 0x989680 ;  /* 0x009896800000895d */ /* 0x008fea0003900000 */
[----:B------:R-:W3:Y:S02]  /*e2d0*/  @!P0 SYNCS.PHASECHK.TRANS64 P0, [R3+URZ+0x1c8], R5 ;  /* 0x0001c805030085a7 */ /* 0x000ee400080010ff */
[----:B---3--:R-:W-:Y:S05]  /*e2e0*/  @!P0 BRA `(.L_x_141) ;  /* 0xfffffffc00f08947 */ /* 0x008fea000383ffff */
[----:B------:R-:W-:Y:S05]  /*e2f0*/  BRA `(.L_x_142) ;  /* 0xffffffd800d07947 */ /* 0x000fea000383ffff */
.L_x_81:
[----:B-1----:R1:W3:Y:S02]  /*e300*/  SYNCS.PHASECHK.TRANS64.TRYWAIT P0, [R37+URZ+0x1b0], RZ ;  /* 0x0001b0ff250075a7 */ /* 0x0022e400080011ff */
[----:B---3--:R-:W-:Y:S05]  /*e310*/  @!P0 NANOSLEEP.SYNCS 0x989680 ;  /* 0x009896800000895d */ /* 0x008fea0003900000 */
[----:B------:R-:W3:Y:S02]  /*e320*/  @!P0 SYNCS.PHASECHK.TRANS64 P0, [R37+URZ+0x1b0], RZ ;  /* 0x0001b0ff250085a7 */ /* 0x000ee400080010ff */
[----:B---3--:R-:W-:Y:S05]  /*e330*/  @!P0 BRA `(.L_x_81) ;  /* 0xfffffffc00f08947 */ /* 0x008fea000383ffff */
[----:B------:R-:W-:Y:S05]  /*e340*/  BRA `(.L_x_143) ;  /* 0xffffffe400f47947 */ /* 0x000fea000383ffff */
.L_x_82:
[----:B------:R-:W-:Y:S01]  /*e350*/  HFMA2 R4, -RZ, RZ, -0.0 , 0 ;  /* 0x80000000ff047431 */ /* 0x000fe200000001ff */
[----:B------:R-:W-:-:S07]  /*e360*/  MOV R5, 0x80000000 ;  /* 0x8000000000057802 */ /* 0x000fce0000000f00 */
.L_x_144:
[----:B---3--:R3:W4:Y:S02]  /*e370*/  SYNCS.PHASECHK.TRANS64.TRYWAIT P0, [R37+URZ+0x1d8], R5 ;  /* 0x0001d805250075a7 */ /* 0x00872400080011ff */
[----:B----4-:R-:W-:Y:S05]  /*e380*/  @!P0 NANOSLEEP.SYNCS 0x989680 ;  /* 0x009896800000895d */ /* 0x010fea0003900000 */
[----:B------:R-:W4:Y:S02]  /*e390*/  @!P0 SYNCS.PHASECHK.TRANS64 P0, [R37+URZ+0x1d8], R5 ;  /* 0x0001d805250085a7 */ /* 0x000f2400080010ff */
[----:B----4-:R-:W-:Y:S05]  /*e3a0*/  @!P0 BRA `(.L_x_144) ;  /* 0xfffffffc00f08947 */ /* 0x010fea000383ffff */
[----:B------:R-:W-:Y:S05]  /*e3b0*/  BRA `(.L_x_145) ;  /* 0xffffffe400f47947 */ /* 0x000fea000383ffff */
.L_x_84:
[----:B-1----:R-:W-:Y:S02]  /*e3c0*/  MOV R0, UR7 ;  /* 0x0000000700007c02 */ /* 0x002fe40008000f00 */
[----:B------:R-:W-:-:S07]  /*e3d0*/  MOV R9, R8 ;  /* 0x0000000800097202 */ /* 0x000fce0000000f00 */
.L_x_146:
[----:B-1----:R1:W2:Y:S02]  /*e3e0*/  SYNCS.PHASECHK.TRANS64.TRYWAIT P0, [R0+URZ+0x1d8], R9 ;  /* 0x0001d809000075a7 */ /* 0x0022a400080011ff */
[----:B--2---:R-:W-:Y:S05]  /*e3f0*/  @!P0 NANOSLEEP.SYNCS 0x989680 ;  /* 0x009896800000895d */ /* 0x004fea0003900000 */
[----:B------:R-:W2:Y:S02]  /*e400*/  @!P0 SYNCS.PHASECHK.TRANS64 P0, [R0+URZ+0x1d8], R9 ;  /* 0x0001d809000085a7 */ /* 0x000ea400080010ff */
[----:B--2---:R-:W-:Y:S05]  /*e410*/  @!P0 BRA `(.L_x_146) ;  /* 0xfffffffc00f08947 */ /* 0x004fea000383ffff */
[----:B------:R-:W-:Y:S05]  /*e420*/  BRA `(.L_x_147) ;  /* 0xffffffec00e87947 */ /* 0x000fea000383ffff */
        .weak           $__internal_0_$__cuda_sm10x_tcgen05_guardrail_trap_col_being_dealloced_not_returned_by_alloc
        .type           $__internal_0_$__cuda_sm10x_tcgen05_guardrail_trap_col_being_dealloced_not_returned_by_alloc,@function
        .size           $__internal_0_$__cuda_sm10x_tcgen05_guardrail_trap_col_being_dealloced_not_returned_by_alloc,($__internal_1_$__cuda_sm10x_tcgen05_guardrail_trap_phase_invalid_during_alloc - $__internal_0_$__cuda_sm10x_tcgen05_guardrail_trap_col_being_dealloced_not_returned_by_alloc)
$__internal_0_$__cuda_sm10x_tcgen05_guardrail_trap_col_being_dealloced_not_returned_by_alloc:
[----:B------:R-:W-:Y:S05]  /*e430*/  BPT.TRAP 0x1 ;  /* 0x000000040000795c */ /* 0x000fea0000300000 */
[----:B------:R-:W-:-:S04]  /*e440*/  HFMA2 R3, -RZ, RZ, 0, 0 ;  /* 0x00000000ff037431 */ /* 0x000fc800000001ff */
[----:B------:R-:W-:Y:S05]  /*e450*/  RET.REL.NODEC R2 `(kernel_cutlass_kernel_flash_attncuteflash_fwd_sm100FlashAttentionForwardSm100_object_at__tensor0000o6411101213_tensor0000o6411101213_tensor0000o6410111213_tensor0000o6411101213_tensorptrf_0) ;  /* 0xffffff1802e87950 */ /* 0x000fea0003c3ffff */
        .weak           $__internal_1_$__cuda_sm10x_tcgen05_guardrail_trap_phase_invalid_during_alloc
        .type           $__internal_1_$__cuda_sm10x_tcgen05_guardrail_trap_phase_invalid_during_alloc,@function
        .size           $__internal_1_$__cuda_sm10x_tcgen05_guardrail_trap_phase_invalid_during_alloc,($__internal_2_$__cuda_sm10x_tcgen05_guardrail_trap_unallocated_columns_being_dealloced - $__internal_1_$__cuda_sm10x_tcgen05_guardrail_trap_phase_invalid_during_alloc)
$__internal_1_$__cuda_sm10x_tcgen05_guardrail_trap_phase_invalid_during_alloc:
[----:B------:R-:W-:Y:S05]  /*e460*/  BPT.TRAP 0x1 ;  /* 0x000000040000795c */ /* 0x000fea0000300000 */
[----:B------:R-:W-:-:S04]  /*e470*/  MOV R3, 0x0 ;  /* 0x0000000000037802 */ /* 0x000fc80000000f00 */
[----:B------:R-:W-:Y:S05]  /*e480*/  RET.REL.NODEC R2 `(kernel_cutlass_kernel_flash_attncuteflash_fwd_sm100FlashAttentionForwardSm100_object_at__tensor0000o6411101213_tensor0000o6411101213_tensor0000o6410111213_tensor0000o6411101213_tensorptrf_0) ;  /* 0xffffff1802dc7950 */ /* 0x000fea0003c3ffff */
        .weak           $__internal_2_$__cuda_sm10x_tcgen05_guardrail_trap_unallocated_columns_being_dealloced
        .type           $__internal_2_$__cuda_sm10x_tcgen05_guardrail_trap_unallocated_columns_being_dealloced,@function
        .size           $__internal_2_$__cuda_sm10x_tcgen05_guardrail_trap_unallocated_columns_being_dealloced,(.L_x_166 - $__internal_2_$__cuda_sm10x_tcgen05_guardrail_trap_unallocated_columns_being_dealloced)
$__internal_2_$__cuda_sm10x_tcgen05_guardrail_trap_unallocated_columns_being_dealloced:
[----:B------:R-:W-:Y:S05]  /*e490*/  BPT.TRAP 0x1 ;  /* 0x000000040000795c */ /* 0x000fea0000300000 */
[----:B------:R-:W-:-:S04]  /*e4a0*/  HFMA2 R3, -RZ, RZ, 0, 0 ;  /* 0x00000000ff037431 */ /* 0x000fc800000001ff */
[----:B------:R-:W-:Y:S05]  /*e4b0*/  RET.REL.NODEC R2 `(kernel_cutlass_kernel_flash_attncuteflash_fwd_sm100FlashAttentionForwardSm100_object_at__tensor0000o6411101213_tensor0000o6411101213_tensor0000o6410111213_tensor0000o6411101213_tensorptrf_0) ;  /* 0xffffff1802d07950 */ /* 0x000fea0003c3ffff */
.L_x_148:
[----:B------:R-:W-:-:S00]  /*e4c0*/  BRA `(.L_x_148) ;  /* 0xfffffffc00fc7947 */ /* 0x000fc0000383ffff */
[----:B------:R-:W-:-:S00]  /*e4d0*/  NOP ;  /* 0x0000000000007918 */ /* 0x000fc00000000000 */
        /* <DEDUP_REMOVED lines=10> */
.L_x_166:


//--------------------- .nv.shared.kernel_cutlass_kernel_flash_attncuteflash_fwd_sm100FlashAttentionForwardSm100_object_at__tensor0000o6411101213_tensor0000o6411101213_tensor0000o6410111213_tensor0000o6411101213_tensorptrf_0 --------------------------
	.section	.nv.shared.kernel_cutlass_kernel_flash_attncuteflash_fwd_sm100FlashAttentionForwardSm100_object_at__tensor0000o6411101213_tensor0000o6411101213_tensor0000o6410111213_tensor0000o6411101213_tensorptrf_0,"aw",@nobits
	.sectionflags	@""
	.align	1024
	.zero		1024


//--------------------- .nv.shared.reserved.0     --------------------------
	.section	.nv.shared.reserved.0,"aw",@nobits
	.align	8
	.weak		__nv_reservedSMEM_offset_0_alias
	.size		__nv_reservedSMEM_offset_0_alias, 0, 64
	.other		__nv_reservedSMEM_offset_0_alias,@"STO_CUDA_RESERVED_SHARED STV_DEFAULT"
__nv_reservedSMEM_offset_0_alias:
	.zero		0
.nv.shared.reserved.0:
	.zero		64
	.weak		__nv_reservedSMEM_allocation_phase
	.type		__nv_reservedSMEM_allocation_phase,@object
	.size		__nv_reservedSMEM_allocation_phase,(.L_0 - __nv_reservedSMEM_allocation_phase)
__nv_reservedSMEM_allocation_phase:
	.zero		1
.L_0:
	.zero		7
	.weak		__nv_reservedSMEM_devtool_atexit_pc
	.type		__nv_reservedSMEM_devtool_atexit_pc,@object
	.size		__nv_reservedSMEM_devtool_atexit_pc,(__nv_reservedSMEM_allocation_mask - __nv_reservedSMEM_devtool_atexit_pc)
__nv_reservedSMEM_devtool_atexit_pc:
	.zero		8
	.weak		__nv_reservedSMEM_allocation_mask
	.type		__nv_reservedSMEM_allocation_mask,@object
	.size		__nv_reservedSMEM_allocation_mask,(.L_2 - __nv_reservedSMEM_allocation_mask)
__nv_reservedSMEM_allocation_mask:
	.zero		4
.L_2:
	.zero		4
	.weak		__nv_reservedSMEM_tmem_allocation_pipeline_mbarrier
	.type		__nv_reservedSMEM_tmem_allocation_pipeline_mbarrier,@object
	.size		__nv_reservedSMEM_tmem_allocation_pipeline_mbarrier,(__nv_reservedSMEM_tmem_allocation_pipeline_mbarrier_parity - __nv_reservedSMEM_tmem_allocation_pipeline_mbarrier)
__nv_reservedSMEM_tmem_allocation_pipeline_mbarrier:
	.zero		8
	.weak		__nv_reservedSMEM_tmem_allocation_pipeline_mbarrier_parity
	.type		__nv_reservedSMEM_tmem_allocation_pipeline_mbarrier_parity,@object
	.size		__nv_reservedSMEM_tmem_allocation_pipeline_mbarrier_parity,(.L_4 - __nv_reservedSMEM_tmem_allocation_pipeline_mbarrier_parity)
__nv_reservedSMEM_tmem_allocation_pipeline_mbarrier_parity:
	.zero		4
.L_4:


//--------------------- .nv.constant0.kernel_cutlass_kernel_flash_attncuteflash_fwd_sm100FlashAttentionForwardSm100_object_at__tensor0000o6411101213_tensor0000o6411101213_tensor0000o6410111213_tensor0000o6411101213_tensorptrf_0 --------------------------
	.section	.nv.constant0.kernel_cutlass_kernel_flash_attncuteflash_fwd_sm100FlashAttentionForwardSm100_object_at__tensor0000o6411101213_tensor0000o6411101213_tensor0000o6410111213_tensor0000o6411101213_tensorptrf_0,"a",@progbits
	.sectionflags	@""
	.align	4
.nv.constant0.kernel_cutlass_kernel_flash_attncuteflash_fwd_sm100FlashAttentionForwardSm100_object_at__tensor0000o6411101213_tensor0000o6411101213_tensor0000o6410111213_tensor0000o6411101213_tensorptrf_0:
	.zero		1640


//--------------------- SYMBOLS --------------------------

	.type		.nv.reservedSmem.offset0,@object
	.size		.nv.reservedSmem.offset0,0x4
	.type		.nv.reservedSmem.cap,@object
	.size		.nv.reservedSmem.cap,0x4
